//
// Generated by NVIDIA NVVM Compiler
//
// Compiler Build ID: CL-36424714
// Cuda compilation tools, release 13.0, V13.0.88
// Based on NVVM 20.0.0
//

.version 9.0
.target sm_100
.address_size 64

	// .globl	_Z7kernel1PiS_i
// _ZZ7kernel1PiS_iE4hist has been demoted

.visible .entry _Z7kernel1PiS_i(
	.param .u64 .ptr .align 1 _Z7kernel1PiS_i_param_0,
	.param .u64 .ptr .align 1 _Z7kernel1PiS_i_param_1,
	.param .u32 _Z7kernel1PiS_i_param_2
)
{
	.reg .pred 	%p<4>;
	.reg .b32 	%r<17>;
	.reg .b64 	%rd<9>;
	// demoted variable
	.shared .align 4 .b8 _ZZ7kernel1PiS_iE4hist[80];
	ld.param.u64 	%rd1, [_Z7kernel1PiS_i_param_0];
	ld.param.u64 	%rd2, [_Z7kernel1PiS_i_param_1];
	ld.param.u32 	%r4, [_Z7kernel1PiS_i_param_2];
	mov.u32 	%r1, %tid.x;
	mov.u32 	%r5, %ctaid.x;
	mov.u32 	%r6, %ntid.x;
	mad.lo.s32 	%r2, %r5, %r6, %r1;
	setp.ge.s32 	%p1, %r2, %r4;
	@%p1 bra 	$L__BB0_6;
	setp.gt.u32 	%p2, %r1, 19;
	shl.b32 	%r7, %r1, 2;
	mov.u32 	%r8, _ZZ7kernel1PiS_iE4hist;
	add.s32 	%r3, %r8, %r7;
	@%p2 bra 	$L__BB0_3;
	mov.b32 	%r9, 0;
	st.shared.u32 	[%r3], %r9;
$L__BB0_3:
	setp.gt.u32 	%p3, %r1, 19;
	bar.sync 	0;
	cvta.to.global.u64 	%rd3, %rd1;
	mul.wide.s32 	%rd4, %r2, 4;
	add.s64 	%rd5, %rd3, %rd4;
	ld.global.u32 	%r10, [%rd5];
	shl.b32 	%r11, %r10, 2;
	add.s32 	%r13, %r8, %r11;
	atom.shared.add.u32 	%r14, [%r13+-4], 1;
	bar.sync 	0;
	@%p3 bra 	$L__BB0_5;
	cvta.to.global.u64 	%rd6, %rd2;
	mul.wide.u32 	%rd7, %r1, 4;
	add.s64 	%rd8, %rd6, %rd7;
	ld.shared.u32 	%r15, [%r3];
	atom.global.add.u32 	%r16, [%rd8], %r15;
$L__BB0_5:
	bar.sync 	0;
$L__BB0_6:
	ret;

}
	// .globl	_Z11kernelfinalPiS_S_S_iiS_
.visible .entry _Z11kernelfinalPiS_S_S_iiS_(
	.param .u64 .ptr .align 1 _Z11kernelfinalPiS_S_S_iiS__param_0,
	.param .u64 .ptr .align 1 _Z11kernelfinalPiS_S_S_iiS__param_1,
	.param .u64 .ptr .align 1 _Z11kernelfinalPiS_S_S_iiS__param_2,
	.param .u64 .ptr .align 1 _Z11kernelfinalPiS_S_S_iiS__param_3,
	.param .u32 _Z11kernelfinalPiS_S_S_iiS__param_4,
	.param .u32 _Z11kernelfinalPiS_S_S_iiS__param_5,
	.param .u64 .ptr .align 1 _Z11kernelfinalPiS_S_S_iiS__param_6
)
{
	.local .align 4 .b8 	__local_depot1[20];
	.reg .b64 	%SP;
	.reg .b64 	%SPL;
	.reg .pred 	%p<27>;
	.reg .b32 	%r<211>;
	.reg .b64 	%rd<170>;

	mov.u64 	%SPL, __local_depot1;
	ld.param.u64 	%rd22, [_Z11kernelfinalPiS_S_S_iiS__param_0];
	ld.param.u64 	%rd23, [_Z11kernelfinalPiS_S_S_iiS__param_1];
	ld.param.u64 	%rd24, [_Z11kernelfinalPiS_S_S_iiS__param_2];
	ld.param.u64 	%rd25, [_Z11kernelfinalPiS_S_S_iiS__param_3];
	ld.param.u32 	%r52, [_Z11kernelfinalPiS_S_S_iiS__param_4];
	ld.param.u32 	%r51, [_Z11kernelfinalPiS_S_S_iiS__param_5];
	ld.param.u64 	%rd26, [_Z11kernelfinalPiS_S_S_iiS__param_6];
	cvta.to.global.u64 	%rd1, %rd22;
	cvta.to.global.u64 	%rd2, %rd26;
	cvta.to.global.u64 	%rd3, %rd23;
	cvta.to.global.u64 	%rd4, %rd24;
	cvta.to.global.u64 	%rd5, %rd25;
	add.u64 	%rd6, %SPL, 0;
	mov.u32 	%r1, %tid.x;
	mov.u32 	%r53, %ctaid.x;
	mov.u32 	%r54, %ntid.x;
	mul.lo.s32 	%r2, %r53, %r54;
	add.s32 	%r3, %r2, %r1;
	setp.ge.s32 	%p1, %r3, %r52;
	@%p1 bra 	$L__BB1_38;
	setp.lt.s32 	%p2, %r51, 1;
	@%p2 bra 	$L__BB1_14;
	add.s32 	%r56, %r51, -1;
	and.b32  	%r4, %r51, 15;
	setp.lt.u32 	%p3, %r56, 15;
	mov.b32 	%r193, 0;
	@%p3 bra 	$L__BB1_5;
	and.b32  	%r193, %r51, 2147483632;
	neg.s32 	%r201, %r193;
	add.s64 	%rd7, %rd1, 32;
	add.s64 	%rd166, %rd6, 32;
	mov.u32 	%r200, %r3;
$L__BB1_4:
	.pragma "nounroll";
	mul.wide.s32 	%rd28, %r200, 4;
	add.s64 	%rd29, %rd7, %rd28;
	ld.global.u32 	%r57, [%rd29+-32];
	st.local.u32 	[%rd166+-32], %r57;
	ld.global.u32 	%r58, [%rd29+-28];
	st.local.u32 	[%rd166+-28], %r58;
	ld.global.u32 	%r59, [%rd29+-24];
	st.local.u32 	[%rd166+-24], %r59;
	ld.global.u32 	%r60, [%rd29+-20];
	st.local.u32 	[%rd166+-20], %r60;
	ld.global.u32 	%r61, [%rd29+-16];
	st.local.u32 	[%rd166+-16], %r61;
	ld.global.u32 	%r62, [%rd29+-12];
	st.local.u32 	[%rd166+-12], %r62;
	ld.global.u32 	%r63, [%rd29+-8];
	st.local.u32 	[%rd166+-8], %r63;
	ld.global.u32 	%r64, [%rd29+-4];
	st.local.u32 	[%rd166+-4], %r64;
	ld.global.u32 	%r65, [%rd29];
	st.local.u32 	[%rd166], %r65;
	ld.global.u32 	%r66, [%rd29+4];
	st.local.u32 	[%rd166+4], %r66;
	ld.global.u32 	%r67, [%rd29+8];
	st.local.u32 	[%rd166+8], %r67;
	ld.global.u32 	%r68, [%rd29+12];
	st.local.u32 	[%rd166+12], %r68;
	ld.global.u32 	%r69, [%rd29+16];
	st.local.u32 	[%rd166+16], %r69;
	ld.global.u32 	%r70, [%rd29+20];
	st.local.u32 	[%rd166+20], %r70;
	ld.global.u32 	%r71, [%rd29+24];
	st.local.u32 	[%rd166+24], %r71;
	ld.global.u32 	%r72, [%rd29+28];
	st.local.u32 	[%rd166+28], %r72;
	add.s32 	%r201, %r201, 16;
	add.s32 	%r200, %r200, 16;
	add.s64 	%rd166, %rd166, 64;
	setp.eq.s32 	%p4, %r201, 0;
	@%p4 bra 	$L__BB1_5;
	bra.uni 	$L__BB1_4;
$L__BB1_5:
	setp.eq.s32 	%p5, %r4, 0;
	@%p5 bra 	$L__BB1_14;
	and.b32  	%r8, %r51, 7;
	setp.lt.u32 	%p6, %r4, 8;
	@%p6 bra 	$L__BB1_8;
	add.s32 	%r73, %r193, %r3;
	mul.wide.s32 	%rd30, %r73, 4;
	add.s64 	%rd31, %rd1, %rd30;
	ld.global.u32 	%r74, [%rd31];
	mul.wide.u32 	%rd32, %r193, 4;
	add.s64 	%rd33, %rd6, %rd32;
	st.local.u32 	[%rd33], %r74;
	ld.global.u32 	%r75, [%rd31+4];
	st.local.u32 	[%rd33+4], %r75;
	ld.global.u32 	%r76, [%rd31+8];
	st.local.u32 	[%rd33+8], %r76;
	ld.global.u32 	%r77, [%rd31+12];
	st.local.u32 	[%rd33+12], %r77;
	ld.global.u32 	%r78, [%rd31+16];
	st.local.u32 	[%rd33+16], %r78;
	ld.global.u32 	%r79, [%rd31+20];
	st.local.u32 	[%rd33+20], %r79;
	ld.global.u32 	%r80, [%rd31+24];
	st.local.u32 	[%rd33+24], %r80;
	ld.global.u32 	%r81, [%rd31+28];
	st.local.u32 	[%rd33+28], %r81;
	add.s32 	%r193, %r193, 8;
$L__BB1_8:
	setp.eq.s32 	%p7, %r8, 0;
	@%p7 bra 	$L__BB1_14;
	and.b32  	%r11, %r51, 3;
	setp.lt.u32 	%p8, %r8, 4;
	@%p8 bra 	$L__BB1_11;
	add.s32 	%r82, %r193, %r3;
	mul.wide.s32 	%rd34, %r82, 4;
	add.s64 	%rd35, %rd1, %rd34;
	ld.global.u32 	%r83, [%rd35];
	mul.wide.u32 	%rd36, %r193, 4;
	add.s64 	%rd37, %rd6, %rd36;
	st.local.u32 	[%rd37], %r83;
	ld.global.u32 	%r84, [%rd35+4];
	st.local.u32 	[%rd37+4], %r84;
	ld.global.u32 	%r85, [%rd35+8];
	st.local.u32 	[%rd37+8], %r85;
	ld.global.u32 	%r86, [%rd35+12];
	st.local.u32 	[%rd37+12], %r86;
	add.s32 	%r193, %r193, 4;
$L__BB1_11:
	setp.eq.s32 	%p9, %r11, 0;
	@%p9 bra 	$L__BB1_14;
	mul.wide.u32 	%rd38, %r193, 4;
	add.s64 	%rd165, %rd6, %rd38;
	add.s32 	%r87, %r1, %r193;
	add.s32 	%r197, %r87, %r2;
	neg.s32 	%r196, %r11;
$L__BB1_13:
	.pragma "nounroll";
	mul.wide.s32 	%rd39, %r197, 4;
	add.s64 	%rd40, %rd1, %rd39;
	ld.global.u32 	%r88, [%rd40];
	st.local.u32 	[%rd165], %r88;
	add.s64 	%rd165, %rd165, 4;
	add.s32 	%r197, %r197, 1;
	add.s32 	%r196, %r196, 1;
	setp.ne.s32 	%p10, %r196, 0;
	@%p10 bra 	$L__BB1_13;
$L__BB1_14:
	ld.global.u32 	%r203, [%rd5];
	setp.lt.s32 	%p11, %r203, 1;
	mov.b32 	%r202, 0;
	@%p11 bra 	$L__BB1_22;
	setp.lt.s32 	%p12, %r51, 1;
	mov.b32 	%r202, 0;
	@%p12 bra 	$L__BB1_21;
	mov.b32 	%r202, 0;
$L__BB1_17:
	mul.lo.s32 	%r22, %r202, %r51;
	mov.b32 	%r199, 0;
$L__BB1_18:
	mul.wide.u32 	%rd41, %r199, 4;
	add.s64 	%rd42, %rd6, %rd41;
	ld.local.u32 	%r93, [%rd42];
	add.s32 	%r94, %r199, %r22;
	mul.wide.u32 	%rd43, %r94, 4;
	add.s64 	%rd44, %rd4, %rd43;
	ld.global.u32 	%r95, [%rd44];
	setp.eq.s32 	%p13, %r93, %r95;
	@%p13 bra 	$L__BB1_20;
	add.s32 	%r202, %r202, 1;
	setp.lt.s32 	%p14, %r202, %r203;
	@%p14 bra 	$L__BB1_17;
	bra.uni 	$L__BB1_22;
$L__BB1_20:
	add.s32 	%r199, %r199, 1;
	setp.eq.s32 	%p15, %r199, %r51;
	@%p15 bra 	$L__BB1_21;
	bra.uni 	$L__BB1_18;
$L__BB1_21:
	mul.wide.u32 	%rd45, %r202, 4;
	add.s64 	%rd46, %rd3, %rd45;
	atom.global.add.u32 	%r96, [%rd46], 1;
	ld.global.u32 	%r203, [%rd5];
$L__BB1_22:
	setp.ne.s32 	%p16, %r202, %r203;
	@%p16 bra 	$L__BB1_38;
$L__BB1_23:
	atom.relaxed.global.cas.b32 	%r97, [%rd2], 0, 1;
	setp.ne.s32 	%p17, %r97, 0;
	@%p17 bra 	$L__BB1_23;
	setp.lt.s32 	%p18, %r51, 1;
	@%p18 bra 	$L__BB1_37;
	add.s32 	%r99, %r51, -1;
	and.b32  	%r34, %r51, 15;
	setp.lt.u32 	%p19, %r99, 15;
	mov.b32 	%r207, 0;
	@%p19 bra 	$L__BB1_28;
	and.b32  	%r207, %r51, 2147483632;
	neg.s32 	%r205, %r207;
	add.s64 	%rd167, %rd6, 32;
	mov.b64 	%rd168, 0;
$L__BB1_27:
	.pragma "nounroll";
	cvt.u32.u64 	%r100, %rd168;
	ld.local.u32 	%r101, [%rd167+-32];
	ld.global.u32 	%r102, [%rd5];
	mad.lo.s32 	%r103, %r102, %r51, %r100;
	mul.wide.s32 	%rd48, %r103, 4;
	add.s64 	%rd49, %rd4, %rd48;
	st.global.u32 	[%rd49], %r101;
	ld.local.u32 	%r104, [%rd167+-28];
	ld.global.u32 	%r105, [%rd5];
	mul.lo.s32 	%r106, %r105, %r51;
	cvt.s64.s32 	%rd50, %r106;
	add.s64 	%rd51, %rd168, %rd50;
	shl.b64 	%rd52, %rd51, 2;
	add.s64 	%rd53, %rd4, %rd52;
	st.global.u32 	[%rd53+4], %r104;
	ld.local.u32 	%r107, [%rd167+-24];
	ld.global.u32 	%r108, [%rd5];
	mul.lo.s32 	%r109, %r108, %r51;
	cvt.s64.s32 	%rd54, %r109;
	add.s64 	%rd55, %rd168, %rd54;
	shl.b64 	%rd56, %rd55, 2;
	add.s64 	%rd57, %rd4, %rd56;
	st.global.u32 	[%rd57+8], %r107;
	ld.local.u32 	%r110, [%rd167+-20];
	ld.global.u32 	%r111, [%rd5];
	mul.lo.s32 	%r112, %r111, %r51;
	cvt.s64.s32 	%rd58, %r112;
	add.s64 	%rd59, %rd168, %rd58;
	shl.b64 	%rd60, %rd59, 2;
	add.s64 	%rd61, %rd4, %rd60;
	st.global.u32 	[%rd61+12], %r110;
	ld.local.u32 	%r113, [%rd167+-16];
	ld.global.u32 	%r114, [%rd5];
	mul.lo.s32 	%r115, %r114, %r51;
	cvt.s64.s32 	%rd62, %r115;
	add.s64 	%rd63, %rd168, %rd62;
	shl.b64 	%rd64, %rd63, 2;
	add.s64 	%rd65, %rd4, %rd64;
	st.global.u32 	[%rd65+16], %r113;
	ld.local.u32 	%r116, [%rd167+-12];
	ld.global.u32 	%r117, [%rd5];
	mul.lo.s32 	%r118, %r117, %r51;
	cvt.s64.s32 	%rd66, %r118;
	add.s64 	%rd67, %rd168, %rd66;
	shl.b64 	%rd68, %rd67, 2;
	add.s64 	%rd69, %rd4, %rd68;
	st.global.u32 	[%rd69+20], %r116;
	ld.local.u32 	%r119, [%rd167+-8];
	ld.global.u32 	%r120, [%rd5];
	mul.lo.s32 	%r121, %r120, %r51;
	cvt.s64.s32 	%rd70, %r121;
	add.s64 	%rd71, %rd168, %rd70;
	shl.b64 	%rd72, %rd71, 2;
	add.s64 	%rd73, %rd4, %rd72;
	st.global.u32 	[%rd73+24], %r119;
	ld.local.u32 	%r122, [%rd167+-4];
	ld.global.u32 	%r123, [%rd5];
	mul.lo.s32 	%r124, %r123, %r51;
	cvt.s64.s32 	%rd74, %r124;
	add.s64 	%rd75, %rd168, %rd74;
	shl.b64 	%rd76, %rd75, 2;
	add.s64 	%rd77, %rd4, %rd76;
	st.global.u32 	[%rd77+28], %r122;
	ld.local.u32 	%r125, [%rd167];
	ld.global.u32 	%r126, [%rd5];
	mul.lo.s32 	%r127, %r126, %r51;
	cvt.s64.s32 	%rd78, %r127;
	add.s64 	%rd79, %rd168, %rd78;
	shl.b64 	%rd80, %rd79, 2;
	add.s64 	%rd81, %rd4, %rd80;
	st.global.u32 	[%rd81+32], %r125;
	ld.local.u32 	%r128, [%rd167+4];
	ld.global.u32 	%r129, [%rd5];
	mul.lo.s32 	%r130, %r129, %r51;
	cvt.s64.s32 	%rd82, %r130;
	add.s64 	%rd83, %rd168, %rd82;
	shl.b64 	%rd84, %rd83, 2;
	add.s64 	%rd85, %rd4, %rd84;
	st.global.u32 	[%rd85+36], %r128;
	ld.local.u32 	%r131, [%rd167+8];
	ld.global.u32 	%r132, [%rd5];
	mul.lo.s32 	%r133, %r132, %r51;
	cvt.s64.s32 	%rd86, %r133;
	add.s64 	%rd87, %rd168, %rd86;
	shl.b64 	%rd88, %rd87, 2;
	add.s64 	%rd89, %rd4, %rd88;
	st.global.u32 	[%rd89+40], %r131;
	ld.local.u32 	%r134, [%rd167+12];
	ld.global.u32 	%r135, [%rd5];
	mul.lo.s32 	%r136, %r135, %r51;
	cvt.s64.s32 	%rd90, %r136;
	add.s64 	%rd91, %rd168, %rd90;
	shl.b64 	%rd92, %rd91, 2;
	add.s64 	%rd93, %rd4, %rd92;
	st.global.u32 	[%rd93+44], %r134;
	ld.local.u32 	%r137, [%rd167+16];
	ld.global.u32 	%r138, [%rd5];
	mul.lo.s32 	%r139, %r138, %r51;
	cvt.s64.s32 	%rd94, %r139;
	add.s64 	%rd95, %rd168, %rd94;
	shl.b64 	%rd96, %rd95, 2;
	add.s64 	%rd97, %rd4, %rd96;
	st.global.u32 	[%rd97+48], %r137;
	ld.local.u32 	%r140, [%rd167+20];
	ld.global.u32 	%r141, [%rd5];
	mul.lo.s32 	%r142, %r141, %r51;
	cvt.s64.s32 	%rd98, %r142;
	add.s64 	%rd99, %rd168, %rd98;
	shl.b64 	%rd100, %rd99, 2;
	add.s64 	%rd101, %rd4, %rd100;
	st.global.u32 	[%rd101+52], %r140;
	ld.local.u32 	%r143, [%rd167+24];
	ld.global.u32 	%r144, [%rd5];
	mul.lo.s32 	%r145, %r144, %r51;
	cvt.s64.s32 	%rd102, %r145;
	add.s64 	%rd103, %rd168, %rd102;
	shl.b64 	%rd104, %rd103, 2;
	add.s64 	%rd105, %rd4, %rd104;
	st.global.u32 	[%rd105+56], %r143;
	ld.local.u32 	%r146, [%rd167+28];
	ld.global.u32 	%r147, [%rd5];
	mul.lo.s32 	%r148, %r147, %r51;
	cvt.s64.s32 	%rd106, %r148;
	add.s64 	%rd107, %rd168, %rd106;
	shl.b64 	%rd108, %rd107, 2;
	add.s64 	%rd109, %rd4, %rd108;
	st.global.u32 	[%rd109+60], %r146;
	add.s64 	%rd168, %rd168, 16;
	add.s32 	%r205, %r205, 16;
	add.s64 	%rd167, %rd167, 64;
	setp.ne.s32 	%p20, %r205, 0;
	@%p20 bra 	$L__BB1_27;
$L__BB1_28:
	setp.eq.s32 	%p21, %r34, 0;
	@%p21 bra 	$L__BB1_37;
	and.b32  	%r40, %r51, 7;
	setp.lt.u32 	%p22, %r34, 8;
	@%p22 bra 	$L__BB1_31;
	cvt.u64.u32 	%rd110, %r207;
	mul.wide.u32 	%rd111, %r207, 4;
	add.s64 	%rd112, %rd6, %rd111;
	ld.local.u32 	%r149, [%rd112];
	ld.global.u32 	%r150, [%rd5];
	mad.lo.s32 	%r151, %r150, %r51, %r207;
	mul.wide.s32 	%rd113, %r151, 4;
	add.s64 	%rd114, %rd4, %rd113;
	st.global.u32 	[%rd114], %r149;
	ld.local.u32 	%r152, [%rd112+4];
	ld.global.u32 	%r153, [%rd5];
	mul.lo.s32 	%r154, %r153, %r51;
	cvt.s64.s32 	%rd115, %r154;
	add.s64 	%rd116, %rd115, %rd110;
	shl.b64 	%rd117, %rd116, 2;
	add.s64 	%rd118, %rd4, %rd117;
	st.global.u32 	[%rd118+4], %r152;
	ld.local.u32 	%r155, [%rd112+8];
	ld.global.u32 	%r156, [%rd5];
	mul.lo.s32 	%r157, %r156, %r51;
	cvt.s64.s32 	%rd119, %r157;
	add.s64 	%rd120, %rd119, %rd110;
	shl.b64 	%rd121, %rd120, 2;
	add.s64 	%rd122, %rd4, %rd121;
	st.global.u32 	[%rd122+8], %r155;
	ld.local.u32 	%r158, [%rd112+12];
	ld.global.u32 	%r159, [%rd5];
	mul.lo.s32 	%r160, %r159, %r51;
	cvt.s64.s32 	%rd123, %r160;
	add.s64 	%rd124, %rd123, %rd110;
	shl.b64 	%rd125, %rd124, 2;
	add.s64 	%rd126, %rd4, %rd125;
	st.global.u32 	[%rd126+12], %r158;
	ld.local.u32 	%r161, [%rd112+16];
	ld.global.u32 	%r162, [%rd5];
	mul.lo.s32 	%r163, %r162, %r51;
	cvt.s64.s32 	%rd127, %r163;
	add.s64 	%rd128, %rd127, %rd110;
	shl.b64 	%rd129, %rd128, 2;
	add.s64 	%rd130, %rd4, %rd129;
	st.global.u32 	[%rd130+16], %r161;
	ld.local.u32 	%r164, [%rd112+20];
	ld.global.u32 	%r165, [%rd5];
	mul.lo.s32 	%r166, %r165, %r51;
	cvt.s64.s32 	%rd131, %r166;
	add.s64 	%rd132, %rd131, %rd110;
	shl.b64 	%rd133, %rd132, 2;
	add.s64 	%rd134, %rd4, %rd133;
	st.global.u32 	[%rd134+20], %r164;
	ld.local.u32 	%r167, [%rd112+24];
	ld.global.u32 	%r168, [%rd5];
	mul.lo.s32 	%r169, %r168, %r51;
	cvt.s64.s32 	%rd135, %r169;
	add.s64 	%rd136, %rd135, %rd110;
	shl.b64 	%rd137, %rd136, 2;
	add.s64 	%rd138, %rd4, %rd137;
	st.global.u32 	[%rd138+24], %r167;
	ld.local.u32 	%r170, [%rd112+28];
	ld.global.u32 	%r171, [%rd5];
	mul.lo.s32 	%r172, %r171, %r51;
	cvt.s64.s32 	%rd139, %r172;
	add.s64 	%rd140, %rd139, %rd110;
	shl.b64 	%rd141, %rd140, 2;
	add.s64 	%rd142, %rd4, %rd141;
	st.global.u32 	[%rd142+28], %r170;
	add.s32 	%r207, %r207, 8;
$L__BB1_31:
	setp.eq.s32 	%p23, %r40, 0;
	@%p23 bra 	$L__BB1_37;
	and.b32  	%r43, %r51, 3;
	setp.lt.u32 	%p24, %r40, 4;
	@%p24 bra 	$L__BB1_34;
	cvt.u64.u32 	%rd143, %r207;
	mul.wide.u32 	%rd144, %r207, 4;
	add.s64 	%rd145, %rd6, %rd144;
	ld.local.u32 	%r173, [%rd145];
	ld.global.u32 	%r174, [%rd5];
	mad.lo.s32 	%r175, %r174, %r51, %r207;
	mul.wide.s32 	%rd146, %r175, 4;
	add.s64 	%rd147, %rd4, %rd146;
	st.global.u32 	[%rd147], %r173;
	ld.local.u32 	%r176, [%rd145+4];
	ld.global.u32 	%r177, [%rd5];
	mul.lo.s32 	%r178, %r177, %r51;
	cvt.s64.s32 	%rd148, %r178;
	add.s64 	%rd149, %rd148, %rd143;
	shl.b64 	%rd150, %rd149, 2;
	add.s64 	%rd151, %rd4, %rd150;
	st.global.u32 	[%rd151+4], %r176;
	ld.local.u32 	%r179, [%rd145+8];
	ld.global.u32 	%r180, [%rd5];
	mul.lo.s32 	%r181, %r180, %r51;
	cvt.s64.s32 	%rd152, %r181;
	add.s64 	%rd153, %rd152, %rd143;
	shl.b64 	%rd154, %rd153, 2;
	add.s64 	%rd155, %rd4, %rd154;
	st.global.u32 	[%rd155+8], %r179;
	ld.local.u32 	%r182, [%rd145+12];
	ld.global.u32 	%r183, [%rd5];
	mul.lo.s32 	%r184, %r183, %r51;
	cvt.s64.s32 	%rd156, %r184;
	add.s64 	%rd157, %rd156, %rd143;
	shl.b64 	%rd158, %rd157, 2;
	add.s64 	%rd159, %rd4, %rd158;
	st.global.u32 	[%rd159+12], %r182;
	add.s32 	%r207, %r207, 4;
$L__BB1_34:
	setp.eq.s32 	%p25, %r43, 0;
	@%p25 bra 	$L__BB1_37;
	mul.wide.u32 	%rd160, %r207, 4;
	add.s64 	%rd169, %rd6, %rd160;
	neg.s32 	%r209, %r43;
$L__BB1_36:
	.pragma "nounroll";
	ld.local.u32 	%r185, [%rd169];
	ld.global.u32 	%r186, [%rd5];
	mad.lo.s32 	%r187, %r186, %r51, %r207;
	mul.wide.s32 	%rd161, %r187, 4;
	add.s64 	%rd162, %rd4, %rd161;
	st.global.u32 	[%rd162], %r185;
	add.s32 	%r207, %r207, 1;
	add.s64 	%rd169, %rd169, 4;
	add.s32 	%r209, %r209, 1;
	setp.ne.s32 	%p26, %r209, 0;
	@%p26 bra 	$L__BB1_36;
$L__BB1_37:
	ld.global.u32 	%r188, [%rd5];
	mul.wide.s32 	%rd163, %r188, 4;
	add.s64 	%rd164, %rd3, %rd163;
	mov.b32 	%r189, 1;
	st.global.u32 	[%rd164], %r189;
	ld.global.u32 	%r190, [%rd5];
	add.s32 	%r191, %r190, 1;
	st.global.u32 	[%rd5], %r191;
	atom.relaxed.global.cas.b32 	%r192, [%rd2], 1, 0;
$L__BB1_38:
	ret;

}


// ===== COMPILED SASS (sm_100) =====

	.target	sm_100

	.elftype	@"ET_EXEC"


//--------------------- .note.nv.tkinfo           --------------------------
	.section	.note.nv.tkinfo,"",@"SHT_NOTE"
	.sectionflags	@"SHF_NOTE_NV_TKINFO"
	.tkinfo
        /*0018*/ 	.word	0x00000002
        /*0030*/ 	.string	""
        /*0030*/ 	.string	"ptxas"
        /*0030*/ 	.string	"Cuda compilation tools, release 13.0, V13.0.88"
        /*0030*/ 	.string	"Build cuda_13.0.r13.0/compiler.36424714_0"
        /*0030*/ 	.string	"-arch sm_100 -m 64 "



//--------------------- .note.nv.cuinfo           --------------------------
	.section	.note.nv.cuinfo,"",@"SHT_NOTE"
	.sectionflags	@"SHF_NOTE_NV_CUINFO"
        /*0018*/ 	.short	0x0002
        /*001a*/ 	.short	0x0064
        /*001c*/ 	.short	0x0082
	.zero		2


//--------------------- .nv.info                  --------------------------
	.section	.nv.info,"",@"SHT_CUDA_INFO"
	.align	4


	//----- nvinfo : EIATTR_REGCOUNT
	.align		4
        /*0000*/ 	.byte	0x04, 0x2f
        /*0002*/ 	.short	(.L_1 - .L_0)
	.align		4
.L_0:
        /*0004*/ 	.word	index@(_Z7kernel1PiS_i)
        /*0008*/ 	.word	0x0000000a


	//----- nvinfo : EIATTR_FRAME_SIZE
	.align		4
.L_1:
        /*000c*/ 	.byte	0x04, 0x11
        /*000e*/ 	.short	(.L_3 - .L_2)
	.align		4
.L_2:
        /*0010*/ 	.word	index@(_Z7kernel1PiS_i)
        /*0014*/ 	.word	0x00000000


	//----- nvinfo : EIATTR_REGCOUNT
	.align		4
.L_3:
        /*0018*/ 	.byte	0x04, 0x2f
        /*001a*/ 	.short	(.L_5 - .L_4)
	.align		4
.L_4:
        /*001c*/ 	.word	index@(_Z11kernelfinalPiS_S_S_iiS_)
        /*0020*/ 	.word	0x0000001d


	//----- nvinfo : EIATTR_FRAME_SIZE
	.align		4
.L_5:
        /*0024*/ 	.byte	0x04, 0x11
        /*0026*/ 	.short	(.L_7 - .L_6)
	.align		4
.L_6:
        /*0028*/ 	.word	index@(_Z11kernelfinalPiS_S_S_iiS_)
        /*002c*/ 	.word	0x00000018


	//----- nvinfo : EIATTR_MIN_STACK_SIZE
	.align		4
.L_7:
        /*0030*/ 	.byte	0x04, 0x12
        /*0032*/ 	.short	(.L_9 - .L_8)
	.align		4
.L_8:
        /*0034*/ 	.word	index@(_Z11kernelfinalPiS_S_S_iiS_)
        /*0038*/ 	.word	0x00000018


	//----- nvinfo : EIATTR_MIN_STACK_SIZE
	.align		4
.L_9:
        /*003c*/ 	.byte	0x04, 0x12
        /*003e*/ 	.short	(.L_11 - .L_10)
	.align		4
.L_10:
        /*0040*/ 	.word	index@(_Z7kernel1PiS_i)
        /*0044*/ 	.word	0x00000000
.L_11:


//--------------------- .nv.compat                --------------------------
	.section	.nv.compat,"",@"SHT_CUDA_COMPAT_INFO"
	.align	4
        /*0000*/ 	.byte	0x02, 0x09, 0x00, 0x00, 0x02, 0x02, 0x01, 0x00, 0x02, 0x05, 0x05, 0x00, 0x03, 0x07, 0x01, 0x01
        /*0010*/ 	.byte	0x02, 0x03, 0x00, 0x00, 0x02, 0x06, 0x01, 0x00, 0x04, 0x0b, 0x08, 0x00, 0x09, 0x00, 0x00, 0x00
        /*0020*/ 	.byte	0x00, 0x00, 0x00, 0x00


//--------------------- .nv.info._Z11kernelfinalPiS_S_S_iiS_ --------------------------
	.section	.nv.info._Z11kernelfinalPiS_S_S_iiS_,"",@"SHT_CUDA_INFO"
	.sectionflags	@""
	.align	4


	//----- nvinfo : EIATTR_CUDA_API_VERSION
	.align		4
        /*0000*/ 	.byte	0x04, 0x37
        /*0002*/ 	.short	(.L_13 - .L_12)
.L_12:
        /*0004*/ 	.word	0x00000082


	//----- nvinfo : EIATTR_KPARAM_INFO
	.align		4
.L_13:
        /*0008*/ 	.byte	0x04, 0x17
        /*000a*/ 	.short	(.L_15 - .L_14)
.L_14:
        /*000c*/ 	.word	0x00000000
        /*0010*/ 	.short	0x0006
        /*0012*/ 	.short	0x0028
        /*0014*/ 	.byte	0x00, 0xf5, 0x21, 0x00


	//----- nvinfo : EIATTR_KPARAM_INFO
	.align		4
.L_15:
        /*0018*/ 	.byte	0x04, 0x17
        /*001a*/ 	.short	(.L_17 - .L_16)
.L_16:
        /*001c*/ 	.word	0x00000000
        /*0020*/ 	.short	0x0005
        /*0022*/ 	.short	0x0024
        /*0024*/ 	.byte	0x00, 0xf0, 0x11, 0x00


	//----- nvinfo : EIATTR_KPARAM_INFO
	.align		4
.L_17:
        /*0028*/ 	.byte	0x04, 0x17
        /*002a*/ 	.short	(.L_19 - .L_18)
.L_18:
        /*002c*/ 	.word	0x00000000
        /*0030*/ 	.short	0x0004
        /*0032*/ 	.short	0x0020
        /*0034*/ 	.byte	0x00, 0xf0, 0x11, 0x00


	//----- nvinfo : EIATTR_KPARAM_INFO
	.align		4
.L_19:
        /*0038*/ 	.byte	0x04, 0x17
        /*003a*/ 	.short	(.L_21 - .L_20)
.L_20:
        /*003c*/ 	.word	0x00000000
        /*0040*/ 	.short	0x0003
        /*0042*/ 	.short	0x0018
        /*0044*/ 	.byte	0x00, 0xf5, 0x21, 0x00


	//----- nvinfo : EIATTR_KPARAM_INFO
	.align		4
.L_21:
        /*0048*/ 	.byte	0x04, 0x17
        /*004a*/ 	.short	(.L_23 - .L_22)
.L_22:
        /*004c*/ 	.word	0x00000000
        /*0050*/ 	.short	0x0002
        /*0052*/ 	.short	0x0010
        /*0054*/ 	.byte	0x00, 0xf5, 0x21, 0x00


	//----- nvinfo : EIATTR_KPARAM_INFO
	.align		4
.L_23:
        /*0058*/ 	.byte	0x04, 0x17
        /*005a*/ 	.short	(.L_25 - .L_24)
.L_24:
        /*005c*/ 	.word	0x00000000
        /*0060*/ 	.short	0x0001
        /*0062*/ 	.short	0x0008
        /*0064*/ 	.byte	0x00, 0xf5, 0x21, 0x00


	//----- nvinfo : EIATTR_KPARAM_INFO
	.align		4
.L_25:
        /*0068*/ 	.byte	0x04, 0x17
        /*006a*/ 	.short	(.L_27 - .L_26)
.L_26:
        /*006c*/ 	.word	0x00000000
        /*0070*/ 	.short	0x0000
        /*0072*/ 	.short	0x0000
        /*0074*/ 	.byte	0x00, 0xf5, 0x21, 0x00


	//----- nvinfo : EIATTR_SPARSE_MMA_MASK
	.align		4
.L_27:
        /*0078*/ 	.byte	0x03, 0x50
        /*007a*/ 	.short	0x0000


	//----- nvinfo : EIATTR_MAXREG_COUNT
	.align		4
        /*007c*/ 	.byte	0x03, 0x1b
        /*007e*/ 	.short	0x00ff


	//----- nvinfo : EIATTR_MERCURY_ISA_VERSION
	.align		4
        /*0080*/ 	.byte	0x03, 0x5f
        /*0082*/ 	.short	0x0101


	//----- nvinfo : EIATTR_VRC_CTA_INIT_COUNT
	.align		4
        /*0084*/ 	.byte	0x02, 0x4a
	.zero		1
	.zero		1


	//----- nvinfo : EIATTR_EXIT_INSTR_OFFSETS
	.align		4
        /*0088*/ 	.byte	0x04, 0x1c
        /*008a*/ 	.short	(.L_29 - .L_28)


	//   ....[0]....
.L_28:
        /*008c*/ 	.word	0x00000090


	//   ....[1]....
        /*0090*/ 	.word	0x00000950


	//   ....[2]....
        /*0094*/ 	.word	0x00001bf0


	//----- nvinfo : EIATTR_CRS_STACK_SIZE
	.align		4
.L_29:
        /*0098*/ 	.byte	0x04, 0x1e
        /*009a*/ 	.short	(.L_31 - .L_30)
.L_30:
        /*009c*/ 	.word	0x00000000


	//----- nvinfo : EIATTR_CBANK_PARAM_SIZE
	.align		4
.L_31:
        /*00a0*/ 	.byte	0x03, 0x19
        /*00a2*/ 	.short	0x0030


	//----- nvinfo : EIATTR_PARAM_CBANK
	.align		4
        /*00a4*/ 	.byte	0x04, 0x0a
        /*00a6*/ 	.short	(.L_33 - .L_32)
	.align		4
.L_32:
        /*00a8*/ 	.word	index@(.nv.constant0._Z11kernelfinalPiS_S_S_iiS_)
        /*00ac*/ 	.short	0x0380
        /*00ae*/ 	.short	0x0030


	//----- nvinfo : EIATTR_SW_WAR
	.align		4
.L_33:
        /*00b0*/ 	.byte	0x04, 0x36
        /*00b2*/ 	.short	(.L_35 - .L_34)
.L_34:
        /*00b4*/ 	.word	0x00000008
.L_35:


//--------------------- .nv.info._Z7kernel1PiS_i  --------------------------
	.section	.nv.info._Z7kernel1PiS_i,"",@"SHT_CUDA_INFO"
	.sectionflags	@""
	.align	4


	//----- nvinfo : EIATTR_CUDA_API_VERSION
	.align		4
        /*0000*/ 	.byte	0x04, 0x37
        /*0002*/ 	.short	(.L_37 - .L_36)
.L_36:
        /*0004*/ 	.word	0x00000082


	//----- nvinfo : EIATTR_KPARAM_INFO
	.align		4
.L_37:
        /*0008*/ 	.byte	0x04, 0x17
        /*000a*/ 	.short	(.L_39 - .L_38)
.L_38:
        /*000c*/ 	.word	0x00000000
        /*0010*/ 	.short	0x0002
        /*0012*/ 	.short	0x0010
        /*0014*/ 	.byte	0x00, 0xf0, 0x11, 0x00


	//----- nvinfo : EIATTR_KPARAM_INFO
	.align		4
.L_39:
        /*0018*/ 	.byte	0x04, 0x17
        /*001a*/ 	.short	(.L_41 - .L_40)
.L_40:
        /*001c*/ 	.word	0x00000000
        /*0020*/ 	.short	0x0001
        /*0022*/ 	.short	0x0008
        /*0024*/ 	.byte	0x00, 0xf5, 0x21, 0x00


	//----- nvinfo : EIATTR_KPARAM_INFO
	.align		4
.L_41:
        /*0028*/ 	.byte	0x04, 0x17
        /*002a*/ 	.short	(.L_43 - .L_42)
.L_42:
        /*002c*/ 	.word	0x00000000
        /*0030*/ 	.short	0x0000
        /*0032*/ 	.short	0x0000
        /*0034*/ 	.byte	0x00, 0xf5, 0x21, 0x00


	//----- nvinfo : EIATTR_SPARSE_MMA_MASK
	.align		4
.L_43:
        /*0038*/ 	.byte	0x03, 0x50
        /*003a*/ 	.short	0x0000


	//----- nvinfo : EIATTR_MAXREG_COUNT
	.align		4
        /*003c*/ 	.byte	0x03, 0x1b
        /*003e*/ 	.short	0x00ff


	//----- nvinfo : EIATTR_NUM_BARRIERS
	.align		4
        /*0040*/ 	.byte	0x02, 0x4c
        /*0042*/ 	.byte	0x01
	.zero		1


	//----- nvinfo : EIATTR_MERCURY_ISA_VERSION
	.align		4
        /*0044*/ 	.byte	0x03, 0x5f
        /*0046*/ 	.short	0x0101


	//----- nvinfo : EIATTR_VRC_CTA_INIT_COUNT
	.align		4
        /*0048*/ 	.byte	0x02, 0x4a
	.zero		1
	.zero		1


	//----- nvinfo : EIATTR_EXIT_INSTR_OFFSETS
	.align		4
        /*004c*/ 	.byte	0x04, 0x1c
        /*004e*/ 	.short	(.L_45 - .L_44)


	//   ....[0]....
.L_44:
        /*0050*/ 	.word	0x00000070


	//   ....[1]....
        /*0054*/ 	.word	0x000001e0


	//----- nvinfo : EIATTR_CRS_STACK_SIZE
	.align		4
.L_45:
        /*0058*/ 	.byte	0x04, 0x1e
        /*005a*/ 	.short	(.L_47 - .L_46)
.L_46:
        /*005c*/ 	.word	0x00000000


	//----- nvinfo : EIATTR_CBANK_PARAM_SIZE
	.align		4
.L_47:
        /*0060*/ 	.byte	0x03, 0x19
        /*0062*/ 	.short	0x0014


	//----- nvinfo : EIATTR_PARAM_CBANK
	.align		4
        /*0064*/ 	.byte	0x04, 0x0a
        /*0066*/ 	.short	(.L_49 - .L_48)
	.align		4
.L_48:
        /*0068*/ 	.word	index@(.nv.constant0._Z7kernel1PiS_i)
        /*006c*/ 	.short	0x0380
        /*006e*/ 	.short	0x0014


	//----- nvinfo : EIATTR_SW_WAR
	.align		4
.L_49:
        /*0070*/ 	.byte	0x04, 0x36
        /*0072*/ 	.short	(.L_51 - .L_50)
.L_50:
        /*0074*/ 	.word	0x00000008
.L_51:


//--------------------- .nv.callgraph             --------------------------
	.section	.nv.callgraph,"",@"SHT_CUDA_CALLGRAPH"
	.align	4
	.sectionentsize	8
	.align		4
        /*0000*/ 	.word	0x00000000
	.align		4
        /*0004*/ 	.word	0xffffffff
	.align		4
        /*0008*/ 	.word	0x00000000
	.align		4
        /*000c*/ 	.word	0xfffffffe
	.align		4
        /*0010*/ 	.word	0x00000000
	.align		4
        /*0014*/ 	.word	0xfffffffd
	.align		4
        /*0018*/ 	.word	0x00000000
	.align		4
        /*001c*/ 	.word	0xfffffffc


//--------------------- .text._Z11kernelfinalPiS_S_S_iiS_ --------------------------
	.section	.text._Z11kernelfinalPiS_S_S_iiS_,"ax",@progbits
	.align	128
        .global         _Z11kernelfinalPiS_S_S_iiS_
        .type           _Z11kernelfinalPiS_S_S_iiS_,@function
        .size           _Z11kernelfinalPiS_S_S_iiS_,(.L_x_29 - _Z11kernelfinalPiS_S_S_iiS_)
        .other          _Z11kernelfinalPiS_S_S_iiS_,@"STO_CUDA_ENTRY STV_DEFAULT"
_Z11kernelfinalPiS_S_S_iiS_:
.text._Z11kernelfinalPiS_S_S_iiS_:
[----:B------:R-:W0:Y:S01]  /*0000*/  LDC R1, c[0x0][0x37c] ;  /* 0x0000df00ff017b82 */ /* 0x000e220000000800 */
[----:B------:R-:W1:Y:S07]  /*0010*/  S2R R2, SR_TID.X ;  /* 0x0000000000027919 */ /* 0x000e6e0000002100 */
[----:B------:R-:W2:Y:S01]  /*0020*/  S2UR UR4, SR_CTAID.X ;  /* 0x00000000000479c3 */ /* 0x000ea20000002500 */
[----:B------:R-:W2:Y:S01]  /*0030*/  LDCU UR5, c[0x0][0x360] ;  /* 0x00006c00ff0577ac */ /* 0x000ea20008000800 */
[----:B0-----:R-:W-:Y:S01]  /*0040*/  VIADD R1, R1, 0xffffffe8 ;  /* 0xffffffe801017836 */ /* 0x001fe20000000000 */
[----:B------:R-:W0:Y:S01]  /*0050*/  LDCU UR6, c[0x0][0x3a0] ;  /* 0x00007400ff0677ac */ /* 0x000e220008000800 */
[----:B--2---:R-:W-:-:S06]  /*0060*/  UIMAD UR4, UR4, UR5, URZ ;  /* 0x00000005040472a4 */ /* 0x004fcc000f8e02ff */
[----:B-1----:R-:W-:-:S05]  /*0070*/  VIADD R3, R2, UR4 ;  /* 0x0000000402037c36 */ /* 0x002fca0008000000 */
[----:B0-----:R-:W-:-:S13]  /*0080*/  ISETP.GE.AND P0, PT, R3, UR6, PT ;  /* 0x0000000603007c0c */ /* 0x001fda000bf06270 */
[----:B------:R-:W-:Y:S05]  /*0090*/  @P0 EXIT ;  /* 0x000000000000094d */ /* 0x000fea0003800000 */
[----:B------:R-:W0:Y:S01]  /*00a0*/  LDCU UR5, c[0x0][0x3a4] ;  /* 0x00007480ff0577ac */ /* 0x000e220008000800 */
[----:B------:R-:W1:Y:S01]  /*00b0*/  LDCU.64 UR8, c[0x0][0x358] ;  /* 0x00006b00ff0877ac */ /* 0x000e620008000a00 */
[----:B0-----:R-:W-:-:S05]  /*00c0*/  IMAD.U32 R0, RZ, RZ, UR5 ;  /* 0x00000005ff007e24 */ /* 0x001fca000f8e00ff */
[----:B------:R-:W-:-:S13]  /*00d0*/  ISETP.GE.AND P0, PT, R0, 0x1, PT ;  /* 0x000000010000780c */ /* 0x000fda0003f06270 */
[----:B-1----:R-:W-:Y:S05]  /*00e0*/  @!P0 BRA `(.L_x_0) ;  /* 0x0000000400808947 */ /* 0x002fea0003800000 */
[C---:B------:R-:W-:Y:S01]  /*00f0*/  VIADD R4, R0.reuse, 0xffffffff ;  /* 0xffffffff00047836 */ /* 0x040fe20000000000 */
[----:B------:R-:W-:-:S04]  /*0100*/  LOP3.LUT R26, R0, 0xf, RZ, 0xc0, !PT ;  /* 0x0000000f001a7812 */ /* 0x000fc800078ec0ff */
[----:B------:R-:W-:Y:S01]  /*0110*/  ISETP.GE.U32.AND P2, PT, R4, 0xf, PT ;  /* 0x0000000f0400780c */ /* 0x000fe20003f46070 */
[----:B------:R-:W-:Y:S01]  /*0120*/  IMAD.MOV.U32 R4, RZ, RZ, RZ ;  /* 0x000000ffff047224 */ /* 0x000fe200078e00ff */
[----:B------:R-:W-:-:S11]  /*0130*/  ISETP.NE.AND P1, PT, R26, RZ, PT ;  /* 0x000000ff1a00720c */ /* 0x000fd60003f25270 */
[----:B------:R-:W-:Y:S05]  /*0140*/  @!P2 BRA `(.L_x_1) ;  /* 0x00000000009ca947 */ /* 0x000fea0003800000 */
[----:B------:R-:W0:Y:S01]  /*0150*/  LDCU.64 UR6, c[0x0][0x380] ;  /* 0x00007000ff0677ac */ /* 0x000e220008000a00 */
[----:B------:R-:W-:Y:S01]  /*0160*/  LOP3.LUT R4, R0, 0x7ffffff0, RZ, 0xc0, !PT ;  /* 0x7ffffff000047812 */ /* 0x000fe200078ec0ff */
[----:B------:R-:W-:Y:S02]  /*0170*/  VIADD R24, R1, 0x20 ;  /* 0x0000002001187836 */ /* 0x000fe40000000000 */
[----:B------:R-:W-:Y:S02]  /*0180*/  IMAD.MOV.U32 R25, RZ, RZ, R3 ;  /* 0x000000ffff197224 */ /* 0x000fe400078e0003 */
[----:B------:R-:W-:Y:S01]  /*0190*/  IMAD.MOV R5, RZ, RZ, -R4 ;  /* 0x000000ffff057224 */ /* 0x000fe200078e0a04 */
[----:B0-----:R-:W-:-:S04]  /*01a0*/  UIADD3 UR5, UP0, UPT, UR6, 0x20, URZ ;  /* 0x0000002006057890 */ /* 0x001fc8000ff1e0ff */
[----:B------:R-:W-:-:S12]  /*01b0*/  UIADD3.X UR6, UPT, UPT, URZ, UR7, URZ, UP0, !UPT ;  /* 0x00000007ff067290 */ /* 0x000fd800087fe4ff */
.L_x_2:
[----:B------:R-:W-:Y:S02]  /*01c0*/  IMAD.U32 R6, RZ, RZ, UR5 ;  /* 0x00000005ff067e24 */ /* 0x000fe4000f8e00ff */
[----:B------:R-:W-:Y:S02]  /*01d0*/  IMAD.U32 R7, RZ, RZ, UR6 ;  /* 0x00000006ff077e24 */ /* 0x000fe4000f8e00ff */
[----:B------:R-:W-:-:S05]  /*01e0*/  IMAD.WIDE R6, R25, 0x4, R6 ;  /* 0x0000000419067825 */ /* 0x000fca00078e0206 */
[----:B------:R-:W2:Y:S04]  /*01f0*/  LDG.E R8, desc[UR8][R6.64+-0x20] ;  /* 0xffffe00806087981 */ /* 0x000ea8000c1e1900 */
[----:B------:R-:W2:Y:S04]  /*0200*/  LDG.E R9, desc[UR8][R6.64+-0x1c] ;  /* 0xffffe40806097981 */ /* 0x000ea8000c1e1900 */
[----:B------:R-:W3:Y:S04]  /*0210*/  LDG.E R10, desc[UR8][R6.64+-0x18] ;  /* 0xffffe808060a7981 */ /* 0x000ee8000c1e1900 */
[----:B------:R-:W3:Y:S04]  /*0220*/  LDG.E R11, desc[UR8][R6.64+-0x14] ;  /* 0xffffec08060b7981 */ /* 0x000ee8000c1e1900 */
[----:B------:R-:W4:Y:S04]  /*0230*/  LDG.E R12, desc[UR8][R6.64+-0x10] ;  /* 0xfffff008060c7981 */ /* 0x000f28000c1e1900 */
[----:B------:R-:W4:Y:S04]  /*0240*/  LDG.E R13, desc[UR8][R6.64+-0xc] ;  /* 0xfffff408060d7981 */ /* 0x000f28000c1e1900 */
[----:B------:R-:W5:Y:S04]  /*0250*/  LDG.E R14, desc[UR8][R6.64+-0x8] ;  /* 0xfffff808060e7981 */ /* 0x000f68000c1e1900 */
        /* <DEDUP_REMOVED lines=8> */
[----:B------:R-:W5:Y:S01]  /*02e0*/  LDG.E R23, desc[UR8][R6.64+0x1c] ;  /* 0x00001c0806177981 */ /* 0x000f62000c1e1900 */
[----:B------:R-:W-:-:S02]  /*02f0*/  VIADD R5, R5, 0x10 ;  /* 0x0000001005057836 */ /* 0x000fc40000000000 */
[----:B------:R-:W-:-:S03]  /*0300*/  VIADD R25, R25, 0x10 ;  /* 0x0000001019197836 */ /* 0x000fc60000000000 */
[----:B------:R-:W-:Y:S01]  /*0310*/  ISETP.NE.AND P2, PT, R5, RZ, PT ;  /* 0x000000ff0500720c */ /* 0x000fe20003f45270 */
[----:B--2---:R-:W-:Y:S04]  /*0320*/  STL.64 [R24+-0x20], R8 ;  /* 0xffffe00818007387 */ /* 0x004fe80000100a00 */
[----:B---3--:R-:W-:Y:S04]  /*0330*/  STL.64 [R24+-0x18], R10 ;  /* 0xffffe80a18007387 */ /* 0x008fe80000100a00 */
[----:B----4-:R-:W-:Y:S04]  /*0340*/  STL.64 [R24+-0x10], R12 ;  /* 0xfffff00c18007387 */ /* 0x010fe80000100a00 */
[----:B-----5:R-:W-:Y:S04]  /*0350*/  STL.64 [R24+-0x8], R14 ;  /* 0xfffff80e18007387 */ /* 0x020fe80000100a00 */
[----:B------:R-:W-:Y:S04]  /*0360*/  STL.64 [R24], R16 ;  /* 0x0000001018007387 */ /* 0x000fe80000100a00 */
[----:B------:R-:W-:Y:S04]  /*0370*/  STL.64 [R24+0x8], R18 ;  /* 0x0000081218007387 */ /* 0x000fe80000100a00 */
[----:B------:R-:W-:Y:S04]  /*0380*/  STL.64 [R24+0x10], R20 ;  /* 0x0000101418007387 */ /* 0x000fe80000100a00 */
[----:B------:R0:W-:Y:S02]  /*0390*/  STL.64 [R24+0x18], R22 ;  /* 0x0000181618007387 */ /* 0x0001e40000100a00 */
[----:B0-----:R-:W-:Y:S01]  /*03a0*/  VIADD R24, R24, 0x40 ;  /* 0x0000004018187836 */ /* 0x001fe20000000000 */
[----:B------:R-:W-:Y:S06]  /*03b0*/  @P2 BRA `(.L_x_2) ;  /* 0xfffffffc00802947 */ /* 0x000fec000383ffff */
.L_x_1:
[----:B------:R-:W-:Y:S05]  /*03c0*/  @!P1 BRA `(.L_x_0) ;  /* 0x0000000000c89947 */ /* 0x000fea0003800000 */
[----:B------:R-:W-:Y:S02]  /*03d0*/  ISETP.GE.U32.AND P1, PT, R26, 0x8, PT ;  /* 0x000000081a00780c */ /* 0x000fe40003f26070 */
[----:B------:R-:W-:-:S04]  /*03e0*/  LOP3.LUT R16, R0, 0x7, RZ, 0xc0, !PT ;  /* 0x0000000700107812 */ /* 0x000fc800078ec0ff */
[----:B------:R-:W-:-:S07]  /*03f0*/  ISETP.NE.AND P2, PT, R16, RZ, PT ;  /* 0x000000ff1000720c */ /* 0x000fce0003f45270 */
[----:B------:R-:W-:Y:S06]  /*0400*/  @!P1 BRA `(.L_x_3) ;  /* 0x0000000000449947 */ /* 0x000fec0003800000 */
[----:B------:R-:W0:Y:S01]  /*0410*/  LDC.64 R6, c[0x0][0x380] ;  /* 0x0000e000ff067b82 */ /* 0x000e220000000a00 */
[----:B------:R-:W-:-:S04]  /*0420*/  IMAD.IADD R5, R3, 0x1, R4 ;  /* 0x0000000103057824 */ /* 0x000fc800078e0204 */
[----:B0-----:R-:W-:-:S05]  /*0430*/  IMAD.WIDE R6, R5, 0x4, R6 ;  /* 0x0000000405067825 */ /* 0x001fca00078e0206 */
[----:B------:R-:W2:Y:S04]  /*0440*/  LDG.E R8, desc[UR8][R6.64] ;  /* 0x0000000806087981 */ /* 0x000ea8000c1e1900 */
[----:B------:R-:W2:Y:S04]  /*0450*/  LDG.E R9, desc[UR8][R6.64+0x4] ;  /* 0x0000040806097981 */ /* 0x000ea8000c1e1900 */
[----:B------:R-:W3:Y:S04]  /*0460*/  LDG.E R10, desc[UR8][R6.64+0x8] ;  /* 0x00000808060a7981 */ /* 0x000ee8000c1e1900 */
[----:B------:R-:W3:Y:S04]  /*0470*/  LDG.E R11, desc[UR8][R6.64+0xc] ;  /* 0x00000c08060b7981 */ /* 0x000ee8000c1e1900 */
[----:B------:R-:W4:Y:S04]  /*0480*/  LDG.E R12, desc[UR8][R6.64+0x10] ;  /* 0x00001008060c7981 */ /* 0x000f28000c1e1900 */
[----:B------:R-:W4:Y:S04]  /*0490*/  LDG.E R13, desc[UR8][R6.64+0x14] ;  /* 0x00001408060d7981 */ /* 0x000f28000c1e1900 */
[----:B------:R-:W5:Y:S04]  /*04a0*/  LDG.E R14, desc[UR8][R6.64+0x18] ;  /* 0x00001808060e7981 */ /* 0x000f68000c1e1900 */
[----:B------:R-:W5:Y:S01]  /*04b0*/  LDG.E R15, desc[UR8][R6.64+0x1c] ;  /* 0x00001c08060f7981 */ /* 0x000f62000c1e1900 */
[----:B------:R-:W-:-:S02]  /*04c0*/  IMAD R5, R4, 0x4, R1 ;  /* 0x0000000404057824 */ /* 0x000fc400078e0201 */
[----:B------:R-:W-:-:S03]  /*04d0*/  VIADD R4, R4, 0x8 ;  /* 0x0000000804047836 */ /* 0x000fc60000000000 */
[----:B--2---:R0:W-:Y:S04]  /*04e0*/  STL.64 [R5], R8 ;  /* 0x0000000805007387 */ /* 0x0041e80000100a00 */
[----:B---3--:R0:W-:Y:S04]  /*04f0*/  STL.64 [R5+0x8], R10 ;  /* 0x0000080a05007387 */ /* 0x0081e80000100a00 */
[----:B----4-:R0:W-:Y:S04]  /*0500*/  STL.64 [R5+0x10], R12 ;  /* 0x0000100c05007387 */ /* 0x0101e80000100a00 */
[----:B-----5:R0:W-:Y:S02]  /*0510*/  STL.64 [R5+0x18], R14 ;  /* 0x0000180e05007387 */ /* 0x0201e40000100a00 */
.L_x_3:
[----:B------:R-:W-:Y:S05]  /*0520*/  @!P2 BRA `(.L_x_0) ;  /* 0x000000000070a947 */ /* 0x000fea0003800000 */
[----:B------:R-:W-:Y:S02]  /*0530*/  ISETP.GE.U32.AND P1, PT, R16, 0x4, PT ;  /* 0x000000041000780c */ /* 0x000fe40003f26070 */
[----:B0-----:R-:W-:-:S04]  /*0540*/  LOP3.LUT R5, R0, 0x3, RZ, 0xc0, !PT ;  /* 0x0000000300057812 */ /* 0x001fc800078ec0ff */
        /* <DEDUP_REMOVED lines=8> */
[----:B------:R-:W3:Y:S01]  /*05d0*/  LDG.E R11, desc[UR8][R6.64+0xc] ;  /* 0x00000c08060b7981 */ /* 0x000ee2000c1e1900 */
[----:B------:R-:W-:-:S02]  /*05e0*/  IMAD R3, R4, 0x4, R1 ;  /* 0x0000000404037824 */ /* 0x000fc400078e0201 */
[----:B------:R-:W-:-:S03]  /*05f0*/  VIADD R4, R4, 0x4 ;  /* 0x0000000404047836 */ /* 0x000fc60000000000 */
[----:B--2---:R0:W-:Y:S04]  /*0600*/  STL.64 [R3], R8 ;  /* 0x0000000803007387 */ /* 0x0041e80000100a00 */
[----:B---3--:R0:W-:Y:S02]  /*0610*/  STL.64 [R3+0x8], R10 ;  /* 0x0000080a03007387 */ /* 0x0081e40000100a00 */
.L_x_4:
[----:B------:R-:W-:Y:S05]  /*0620*/  @!P2 BRA `(.L_x_0) ;  /* 0x000000000030a947 */ /* 0x000fea0003800000 */
[----:B------:R-:W1:Y:S01]  /*0630*/  LDC.64 R6, c[0x0][0x380] ;  /* 0x0000e000ff067b82 */ /* 0x000e620000000a00 */
[----:B0-----:R-:W-:Y:S01]  /*0640*/  IMAD.MOV R8, RZ, RZ, -R5 ;  /* 0x000000ffff087224 */ /* 0x001fe200078e0a05 */
[----:B------:R-:W-:Y:S01]  /*0650*/  IADD3 R5, PT, PT, R2, UR4, R4 ;  /* 0x0000000402057c10 */ /* 0x000fe2000fffe004 */
[----:B------:R-:W-:-:S07]  /*0660*/  IMAD R9, R4, 0x4, R1 ;  /* 0x0000000404097824 */ /* 0x000fce00078e0201 */
.L_x_5:
[----:B-1----:R-:W-:-:S06]  /*0670*/  IMAD.WIDE R2, R5, 0x4, R6 ;  /* 0x0000000405027825 */ /* 0x002fcc00078e0206 */
[----:B------:R-:W2:Y:S01]  /*0680*/  LDG.E R2, desc[UR8][R2.64] ;  /* 0x0000000802027981 */ /* 0x000ea2000c1e1900 */
[----:B------:R-:W-:Y:S02]  /*0690*/  VIADD R8, R8, 0x1 ;  /* 0x0000000108087836 */ /* 0x000fe40000000000 */
[----:B------:R-:W-:-:S03]  /*06a0*/  VIADD R5, R5, 0x1 ;  /* 0x0000000105057836 */ /* 0x000fc60000000000 */
[----:B------:R-:W-:Y:S01]  /*06b0*/  ISETP.NE.AND P1, PT, R8, RZ, PT ;  /* 0x000000ff0800720c */ /* 0x000fe20003f25270 */
[----:B--2---:R0:W-:Y:S02]  /*06c0*/  STL [R9], R2 ;  /* 0x0000000209007387 */ /* 0x0041e40000100800 */
[----:B0-----:R-:W-:-:S10]  /*06d0*/  VIADD R9, R9, 0x4 ;  /* 0x0000000409097836 */ /* 0x001fd40000000000 */
[----:B------:R-:W-:Y:S05]  /*06e0*/  @P1 BRA `(.L_x_5) ;  /* 0xfffffffc00e01947 */ /* 0x000fea000383ffff */
.L_x_0:
[----:B0-----:R-:W0:Y:S02]  /*06f0*/  LDC.64 R2, c[0x0][0x398] ;  /* 0x0000e600ff027b82 */ /* 0x001e240000000a00 */
[----:B0-----:R-:W2:Y:S01]  /*0700*/  LDG.E R6, desc[UR8][R2.64] ;  /* 0x0000000802067981 */ /* 0x001ea2000c1e1900 */
[----:B------:R-:W-:Y:S01]  /*0710*/  IMAD.MOV.U32 R7, RZ, RZ, RZ ;  /* 0x000000ffff077224 */ /* 0x000fe200078e00ff */
[----:B--2---:R-:W-:-:S13]  /*0720*/  ISETP.GE.AND P1, PT, R6, 0x1, PT ;  /* 0x000000010600780c */ /* 0x004fda0003f26270 */
[----:B------:R-:W-:Y:S05]  /*0730*/  @!P1 BRA `(.L_x_6) ;  /* 0x0000000000809947 */ /* 0x000fea0003800000 */
[----:B------:R-:W-:Y:S01]  /*0740*/  BSSY.RECONVERGENT B0, `(.L_x_6) ;  /* 0x000001f000007945 */ /* 0x000fe20003800200 */
[----:B------:R-:W-:-:S03]  /*0750*/  IMAD.MOV.U32 R7, RZ, RZ, RZ ;  /* 0x000000ffff077224 */ /* 0x000fc600078e00ff */
[----:B------:R-:W-:Y:S05]  /*0760*/  @!P0 BRA `(.L_x_7) ;  /* 0x0000000000448947 */ /* 0x000fea0003800000 */
[----:B------:R-:W-:Y:S01]  /*0770*/  IMAD.MOV.U32 R7, RZ, RZ, RZ ;  /* 0x000000ffff077224 */ /* 0x000fe200078e00ff */
[----:B------:R-:W0:Y:S06]  /*0780*/  LDCU UR4, c[0x0][0x3a4] ;  /* 0x00007480ff0477ac */ /* 0x000e2c0008000800 */
.L_x_12:
[----:B------:R-:W1:Y:S01]  /*0790*/  LDC.64 R4, c[0x0][0x390] ;  /* 0x0000e400ff047b82 */ /* 0x000e620000000a00 */
[----:B------:R-:W-:Y:S01]  /*07a0*/  BSSY.RELIABLE B1, `(.L_x_8) ;  /* 0x0000015000017945 */ /* 0x000fe20003800100 */
[----:B------:R-:W-:-:S07]  /*07b0*/  IMAD.MOV.U32 R8, RZ, RZ, RZ ;  /* 0x000000ffff087224 */ /* 0x000fce00078e00ff */
.L_x_10:
[----:B0-----:R-:W-:Y:S02]  /*07c0*/  IMAD.U32 R0, RZ, RZ, UR4 ;  /* 0x00000004ff007e24 */ /* 0x001fe4000f8e00ff */
[----:B------:R-:W-:Y:S02]  /*07d0*/  IMAD R9, R8, 0x4, R1 ;  /* 0x0000000408097824 */ /* 0x000fe400078e0201 */
[----:B------:R-:W-:-:S04]  /*07e0*/  IMAD R3, R7, R0, R8 ;  /* 0x0000000007037224 */ /* 0x000fc800078e0208 */
[----:B-1----:R-:W-:Y:S01]  /*07f0*/  IMAD.WIDE.U32 R2, R3, 0x4, R4 ;  /* 0x0000000403027825 */ /* 0x002fe200078e0004 */
[----:B------:R-:W2:Y:S05]  /*0800*/  LDL R9, [R9] ;  /* 0x0000000009097983 */ /* 0x000eaa0000100800 */
[----:B------:R-:W2:Y:S02]  /*0810*/  LDG.E R2, desc[UR8][R2.64] ;  /* 0x0000000802027981 */ /* 0x000ea4000c1e1900 */
[----:B--2---:R-:W-:-:S13]  /*0820*/  ISETP.NE.AND P0, PT, R9, R2, PT ;  /* 0x000000020900720c */ /* 0x004fda0003f05270 */
[----:B------:R-:W-:Y:S05]  /*0830*/  @P0 BRA `(.L_x_9) ;  /* 0x00000000002c0947 */ /* 0x000fea0003800000 */
[----:B------:R-:W-:-:S05]  /*0840*/  VIADD R8, R8, 0x1 ;  /* 0x0000000108087836 */ /* 0x000fca0000000000 */
[----:B------:R-:W-:-:S13]  /*0850*/  ISETP.NE.AND P0, PT, R8, R0, PT ;  /* 0x000000000800720c */ /* 0x000fda0003f05270 */
[----:B------:R-:W-:Y:S05]  /*0860*/  @!P0 BREAK.RELIABLE B1 ;  /* 0x0000000000018942 */ /* 0x000fea0003800100 */
[----:B------:R-:W-:Y:S05]  /*0870*/  @P0 BRA `(.L_x_10) ;  /* 0xfffffffc00d00947 */ /* 0x000fea000383ffff */
.L_x_7:
[----:B------:R-:W0:Y:S01]  /*0880*/  LDC.64 R2, c[0x0][0x388] ;  /* 0x0000e200ff027b82 */ /* 0x000e220000000a00 */
[----:B------:R-:W-:-:S07]  /*0890*/  IMAD.MOV.U32 R9, RZ, RZ, 0x1 ;  /* 0x00000001ff097424 */ /* 0x000fce00078e00ff */
[----:B------:R-:W1:Y:S01]  /*08a0*/  LDC.64 R4, c[0x0][0x398] ;  /* 0x0000e600ff047b82 */ /* 0x000e620000000a00 */
[----:B0-----:R-:W-:-:S05]  /*08b0*/  IMAD.WIDE.U32 R2, R7, 0x4, R2 ;  /* 0x0000000407027825 */ /* 0x001fca00078e0002 */
[----:B------:R0:W-:Y:S04]  /*08c0*/  REDG.E.ADD.STRONG.GPU desc[UR8][R2.64], R9 ;  /* 0x000000090200798e */ /* 0x0001e8000c12e108 */
[----:B-1----:R0:W5:Y:S01]  /*08d0*/  LDG.E R6, desc[UR8][R4.64] ;  /* 0x0000000804067981 */ /* 0x002162000c1e1900 */
[----:B------:R-:W-:Y:S05]  /*08e0*/  BRA `(.L_x_11) ;  /* 0x0000000000107947 */ /* 0x000fea0003800000 */
.L_x_9:
[----:B------:R-:W-:Y:S05]  /*08f0*/  BSYNC.RELIABLE B1 ;  /* 0x0000000000017941 */ /* 0x000fea0003800100 */
.L_x_8:
[----:B------:R-:W-:-:S05]  /*0900*/  VIADD R7, R7, 0x1 ;  /* 0x0000000107077836 */ /* 0x000fca0000000000 */
[----:B------:R-:W-:-:S13]  /*0910*/  ISETP.GE.AND P0, PT, R7, R6, PT ;  /* 0x000000060700720c */ /* 0x000fda0003f06270 */
[----:B------:R-:W-:Y:S05]  /*0920*/  @!P0 BRA `(.L_x_12) ;  /* 0xfffffffc00988947 */ /* 0x000fea000383ffff */
.L_x_11:
[----:B------:R-:W-:Y:S05]  /*0930*/  BSYNC.RECONVERGENT B0 ;  /* 0x0000000000007941 */ /* 0x000fea0003800200 */
.L_x_6:
[----:B-----5:R-:W-:-:S13]  /*0940*/  ISETP.NE.AND P0, PT, R7, R6, PT ;  /* 0x000000060700720c */ /* 0x020fda0003f05270 */
[----:B------:R-:W-:Y:S05]  /*0950*/  @P0 EXIT ;  /* 0x000000000000094d */ /* 0x000fea0003800000 */
[----:B------:R-:W-:Y:S01]  /*0960*/  BSSY B0, `(.L_x_13) ;  /* 0x000000b000007945 */ /* 0x000fe20003800000 */
[----:B0-----:R-:W-:Y:S01]  /*0970*/  IMAD.MOV.U32 R5, RZ, RZ, 0x1 ;  /* 0x00000001ff057424 */ /* 0x001fe200078e00ff */
[----:B------:R-:W0:Y:S01]  /*0980*/  LDCU.64 UR4, c[0x0][0x3a8] ;  /* 0x00007500ff0477ac */ /* 0x000e220008000a00 */
[----:B------:R-:W1:Y:S05]  /*0990*/  LDCU.64 UR6, c[0x0][0x390] ;  /* 0x00007200ff0677ac */ /* 0x000e6a0008000a00 */
.L_x_14:
[----:B0-----:R-:W-:Y:S02]  /*09a0*/  IMAD.U32 R2, RZ, RZ, UR4 ;  /* 0x00000004ff027e24 */ /* 0x001fe4000f8e00ff */
[----:B------:R-:W-:Y:S01]  /*09b0*/  IMAD.U32 R3, RZ, RZ, UR5 ;  /* 0x00000005ff037e24 */ /* 0x000fe2000f8e00ff */
[----:B------:R-:W-:Y:S05]  /*09c0*/  YIELD ;  /* 0x0000000000007946 */ /* 0x000fea0003800000 */
[----:B------:R-:W-:-:S05]  /*09d0*/  IMAD.MOV.U32 R4, RZ, RZ, RZ ;  /* 0x000000ffff047224 */ /* 0x000fca00078e00ff */
[----:B------:R-:W2:Y:S02]  /*09e0*/  ATOMG.E.CAS.STRONG.GPU PT, R2, [R2], R4, R5 ;  /* 0x00000004020273a9 */ /* 0x000ea400001ee105 */
[----:B--2---:R-:W-:-:S13]  /*09f0*/  ISETP.NE.AND P0, PT, R2, RZ, PT ;  /* 0x000000ff0200720c */ /* 0x004fda0003f05270 */
[----:B------:R-:W-:Y:S05]  /*0a00*/  @P0 BRA `(.L_x_14) ;  /* 0xfffffffc00e40947 */ /* 0x000fea000383ffff */
[----:B-1----:R-:W-:Y:S05]  /*0a10*/  BSYNC B0 ;  /* 0x0000000000007941 */ /* 0x002fea0003800000 */
.L_x_13:
[----:B------:R-:W-:Y:S01]  /*0a20*/  ISETP.GE.AND P0, PT, R0, 0x1, PT ;  /* 0x000000010000780c */ /* 0x000fe20003f06270 */
[----:B------:R-:W-:-:S12]  /*0a30*/  BSSY.RECONVERGENT B0, `(.L_x_15) ;  /* 0x000010d000007945 */ /* 0x000fd80003800200 */
[----:B------:R-:W-:Y:S05]  /*0a40*/  @!P0 BRA `(.L_x_16) ;  /* 0x00000010002c8947 */ /* 0x000fea0003800000 */
[C---:B------:R-:W-:Y:S01]  /*0a50*/  VIADD R2, R0.reuse, 0xffffffff ;  /* 0xffffffff00027836 */ /* 0x040fe20000000000 */
[----:B------:R-:W-:Y:S01]  /*0a60*/  LOP3.LUT R11, R0, 0xf, RZ, 0xc0, !PT ;  /* 0x0000000f000b7812 */ /* 0x000fe200078ec0ff */
[----:B------:R-:W-:Y:S01]  /*0a70*/  BSSY.RECONVERGENT B1, `(.L_x_17) ;  /* 0x0000087000017945 */ /* 0x000fe20003800200 */
[----:B------:R-:W-:Y:S02]  /*0a80*/  IMAD.MOV.U32 R6, RZ, RZ, RZ ;  /* 0x000000ffff067224 */ /* 0x000fe400078e00ff */
[----:B------:R-:W-:Y:S02]  /*0a90*/  ISETP.GE.U32.AND P1, PT, R2, 0xf, PT ;  /* 0x0000000f0200780c */ /* 0x000fe40003f26070 */
[----:B------:R-:W-:-:S11]  /*0aa0*/  ISETP.NE.AND P0, PT, R11, RZ, PT ;  /* 0x000000ff0b00720c */ /* 0x000fd60003f05270 */
[----:B------:R-:W-:Y:S05]  /*0ab0*/  @!P1 BRA `(.L_x_18) ;  /* 0x0000000800089947 */ /* 0x000fea0003800000 */
[----:B------:R-:W0:Y:S01]  /*0ac0*/  LDC.64 R2, c[0x0][0x390] ;  /* 0x0000e400ff027b82 */ /* 0x000e220000000a00 */
[----:B------:R-:W-:Y:S01]  /*0ad0*/  LOP3.LUT R6, R0, 0x7ffffff0, RZ, 0xc0, !PT ;  /* 0x7ffffff000067812 */ /* 0x000fe200078ec0ff */
[----:B------:R-:W-:Y:S02]  /*0ae0*/  VIADD R8, R1, 0x20 ;  /* 0x0000002001087836 */ /* 0x000fe40000000000 */
[----:B------:R-:W-:Y:S02]  /*0af0*/  IMAD.MOV.U32 R9, RZ, RZ, RZ ;  /* 0x000000ffff097224 */ /* 0x000fe400078e00ff */
[----:B------:R-:W-:Y:S02]  /*0b00*/  IMAD.MOV.U32 R7, RZ, RZ, RZ ;  /* 0x000000ffff077224 */ /* 0x000fe400078e00ff */
[----:B------:R-:W-:-:S07]  /*0b10*/  IMAD.MOV R10, RZ, RZ, -R6 ;  /* 0x000000ffff0a7224 */ /* 0x000fce00078e0a06 */
.L_x_19:
[----:B------:R-:W1:Y:S01]  /*0b20*/  LDC.64 R4, c[0x0][0x398] ;  /* 0x0000e600ff047b82 */ /* 0x000e620000000a00 */
[----:B------:R-:W2:Y:S04]  /*0b30*/  LDL.64 R12, [R8+-0x20] ;  /* 0xffffe000080c7983 */ /* 0x000ea80000100a00 */
[----:B-1----:R-:W3:Y:S02]  /*0b40*/  LDG.E R14, desc[UR8][R4.64] ;  /* 0x00000008040e7981 */ /* 0x002ee4000c1e1900 */
[----:B---3--:R-:W-:-:S04]  /*0b50*/  IMAD R17, R14, R0, R9 ;  /* 0x000000000e117224 */ /* 0x008fc800078e0209 */
[----:B0-----:R-:W-:-:S05]  /*0b60*/  IMAD.WIDE R16, R17, 0x4, R2 ;  /* 0x0000000411107825 */ /* 0x001fca00078e0202 */
[----:B--2---:R0:W-:Y:S04]  /*0b70*/  STG.E desc[UR8][R16.64], R12 ;  /* 0x0000000c10007986 */ /* 0x0041e8000c101908 */
[----:B------:R-:W2:Y:S02]  /*0b80*/  LDG.E R15, desc[UR8][R4.64] ;  /* 0x00000008040f7981 */ /* 0x000ea4000c1e1900 */
[----:B--2---:R-:W-:-:S05]  /*0b90*/  IMAD R14, R15, R0, RZ ;  /* 0x000000000f0e7224 */ /* 0x004fca00078e02ff */
[----:B------:R-:W-:-:S04]  /*0ba0*/  IADD3 R15, P1, PT, R14, R9, RZ ;  /* 0x000000090e0f7210 */ /* 0x000fc80007f3e0ff */
[----:B------:R-:W-:Y:S02]  /*0bb0*/  LEA.HI.X.SX32 R14, R14, R7, 0x1, P1 ;  /* 0x000000070e0e7211 */ /* 0x000fe400008f0eff */
[----:B------:R-:W-:-:S04]  /*0bc0*/  LEA R18, P1, R15, UR6, 0x2 ;  /* 0x000000060f127c11 */ /* 0x000fc8000f8210ff */
[----:B------:R-:W-:Y:S02]  /*0bd0*/  LEA.HI.X R19, R15, UR7, R14, 0x2, P1 ;  /* 0x000000070f137c11 */ /* 0x000fe400088f140e */
[----:B------:R-:W2:Y:S04]  /*0be0*/  LDL.64 R14, [R8+-0x18] ;  /* 0xffffe800080e7983 */ /* 0x000ea80000100a00 */
[----:B------:R1:W-:Y:S04]  /*0bf0*/  STG.E desc[UR8][R18.64+0x4], R13 ;  /* 0x0000040d12007986 */ /* 0x0003e8000c101908 */
[----:B------:R-:W3:Y:S02]  /*0c00*/  LDG.E R21, desc[UR8][R4.64] ;  /* 0x0000000804157981 */ /* 0x000ee4000c1e1900 */
[----:B---3--:R-:W-:-:S05]  /*0c10*/  IMAD R20, R21, R0, RZ ;  /* 0x0000000015147224 */ /* 0x008fca00078e02ff */
[----:B0-----:R-:W-:-:S04]  /*0c20*/  IADD3 R12, P1, PT, R20, R9, RZ ;  /* 0x00000009140c7210 */ /* 0x001fc80007f3e0ff */
[----:B------:R-:W-:Y:S02]  /*0c30*/  LEA.HI.X.SX32 R17, R20, R7, 0x1, P1 ;  /* 0x0000000714117211 */ /* 0x000fe400008f0eff */
[----:B------:R-:W-:-:S04]  /*0c40*/  LEA R16, P1, R12, UR6, 0x2 ;  /* 0x000000060c107c11 */ /* 0x000fc8000f8210ff */
[----:B------:R-:W-:-:S05]  /*0c50*/  LEA.HI.X R17, R12, UR7, R17, 0x2, P1 ;  /* 0x000000070c117c11 */ /* 0x000fca00088f1411 */
[----:B--2---:R0:W-:Y:S04]  /*0c60*/  STG.E desc[UR8][R16.64+0x8], R14 ;  /* 0x0000080e10007986 */ /* 0x0041e8000c101908 */
[----:B------:R-:W2:Y:S02]  /*0c70*/  LDG.E R21, desc[UR8][R4.64] ;  /* 0x0000000804157981 */ /* 0x000ea4000c1e1900 */
[----:B--2---:R-:W-:-:S05]  /*0c80*/  IMAD R12, R21, R0, RZ ;  /* 0x00000000150c7224 */ /* 0x004fca00078e02ff */
[----:B-1----:R-:W-:-:S04]  /*0c90*/  IADD3 R13, P1, PT, R12, R9, RZ ;  /* 0x000000090c0d7210 */ /* 0x002fc80007f3e0ff */
        /* <DEDUP_REMOVED lines=33> */
[----:B------:R-:W2:Y:S04]  /*0eb0*/  LDL.64 R12, [R8] ;  /* 0x00000000080c7983 */ /* 0x000ea80000100a00 */
        /* <DEDUP_REMOVED lines=14> */
[----:B------:R-:W2:Y:S04]  /*0fa0*/  LDL.64 R14, [R8+0x8] ;  /* 0x00000800080e7983 */ /* 0x000ea80000100a00 */
        /* <DEDUP_REMOVED lines=38> */
[----:B------:R-:W3:Y:S01]  /*1210*/  LDG.E R21, desc[UR8][R4.64] ;  /* 0x0000000804157981 */ /* 0x000ee2000c1e1900 */
[----:B------:R-:W-:Y:S02]  /*1220*/  VIADD R10, R10, 0x10 ;  /* 0x000000100a0a7836 */ /* 0x000fe40000000000 */
[----:B------:R-:W-:Y:S02]  /*1230*/  VIADD R8, R8, 0x40 ;  /* 0x0000004008087836 */ /* 0x000fe40000000000 */
[----:B---3--:R-:W-:-:S05]  /*1240*/  IMAD R12, R21, R0, RZ ;  /* 0x00000000150c7224 */ /* 0x008fca00078e02ff */
[----:B-1----:R-:W-:-:S04]  /*1250*/  IADD3 R13, P1, PT, R12, R9, RZ ;  /* 0x000000090c0d7210 */ /* 0x002fc80007f3e0ff */
[----:B------:R-:W-:Y:S02]  /*1260*/  LEA.HI.X.SX32 R18, R12, R7, 0x1, P1 ;  /* 0x000000070c127211 */ /* 0x000fe400008f0eff */
[----:B------:R-:W-:-:S04]  /*1270*/  LEA R12, P1, R13, UR6, 0x2 ;  /* 0x000000060d0c7c11 */ /* 0x000fc8000f8210ff */
[----:B------:R-:W-:-:S05]  /*1280*/  LEA.HI.X R13, R13, UR7, R18, 0x2, P1 ;  /* 0x000000070d0d7c11 */ /* 0x000fca00088f1412 */
[----:B------:R2:W-:Y:S01]  /*1290*/  STG.E desc[UR8][R12.64+0x3c], R15 ;  /* 0x00003c0f0c007986 */ /* 0x0005e2000c101908 */
[----:B------:R-:W-:Y:S02]  /*12a0*/  ISETP.NE.AND P1, PT, R10, RZ, PT ;  /* 0x000000ff0a00720c */ /* 0x000fe40003f25270 */
[----:B------:R-:W-:-:S05]  /*12b0*/  IADD3 R9, P2, PT, R9, 0x10, RZ ;  /* 0x0000001009097810 */ /* 0x000fca0007f5e0ff */
[----:B------:R-:W-:-:S06]  /*12c0*/  IMAD.X R7, RZ, RZ, R7, P2 ;  /* 0x000000ffff077224 */ /* 0x000fcc00010e0607 */
[----:B--2---:R-:W-:Y:S05]  /*12d0*/  @P1 BRA `(.L_x_19) ;  /* 0xfffffff800101947 */ /* 0x004fea000383ffff */
.L_x_18:
[----:B------:R-:W-:Y:S05]  /*12e0*/  BSYNC.RECONVERGENT B1 ;  /* 0x0000000000017941 */ /* 0x000fea0003800200 */
.L_x_17:
[----:B------:R-:W-:Y:S05]  /*12f0*/  @!P0 BRA `(.L_x_16) ;  /* 0x0000000800008947 */ /* 0x000fea0003800000 */
[----:B------:R-:W-:Y:S01]  /*1300*/  ISETP.GE.U32.AND P1, PT, R11, 0x8, PT ;  /* 0x000000080b00780c */ /* 0x000fe20003f26070 */
[----:B------:R-:W-:Y:S01]  /*1310*/  BSSY.RECONVERGENT B1, `(.L_x_20) ;  /* 0x0000046000017945 */ /* 0x000fe20003800200 */
[----:B------:R-:W-:-:S04]  /*1320*/  LOP3.LUT R12, R0, 0x7, RZ, 0xc0, !PT ;  /* 0x00000007000c7812 */ /* 0x000fc800078ec0ff */
[----:B------:R-:W-:-:S07]  /*1330*/  ISETP.NE.AND P0, PT, R12, RZ, PT ;  /* 0x000000ff0c00720c */ /* 0x000fce0003f05270 */
[----:B------:R-:W-:Y:S06]  /*1340*/  @!P1 BRA `(.L_x_21) ;  /* 0x0000000400089947 */ /* 0x000fec0003800000 */
[----:B------:R-:W0:Y:S01]  /*1350*/  LDC.64 R2, c[0x0][0x398] ;  /* 0x0000e600ff027b82 */ /* 0x000e220000000a00 */
[----:B------:R-:W-:Y:S01]  /*1360*/  IMAD R4, R6, 0x4, R1 ;  /* 0x0000000406047824 */ /* 0x000fe200078e0201 */
[----:B------:R-:W1:Y:S04]  /*1370*/  LDCU.64 UR10, c[0x0][0x390] ;  /* 0x00007200ff0a77ac */ /* 0x000e680008000a00 */
[----:B------:R-:W2:Y:S02]  /*1380*/  LDL R5, [R4] ;  /* 0x0000000004057983 */ /* 0x000ea40000100800 */
[----:B------:R-:W3:Y:S02]  /*1390*/  LDC.64 R8, c[0x0][0x390] ;  /* 0x0000e400ff087b82 */ /* 0x000ee40000000a00 */
[----:B0-----:R-:W4:Y:S02]  /*13a0*/  LDG.E R7, desc[UR8][R2.64] ;  /* 0x0000000802077981 */ /* 0x001f24000c1e1900 */
[----:B----4-:R-:W-:-:S04]  /*13b0*/  IMAD R7, R7, R0, R6 ;  /* 0x0000000007077224 */ /* 0x010fc800078e0206 */
[----:B---3--:R-:W-:Y:S02]  /*13c0*/  IMAD.WIDE R8, R7, 0x4, R8 ;  /* 0x0000000407087825 */ /* 0x008fe400078e0208 */
[----:B------:R-:W3:Y:S04]  /*13d0*/  LDL R7, [R4+0x4] ;  /* 0x0000040004077983 */ /* 0x000ee80000100800 */
[----:B--2---:R0:W-:Y:S04]  /*13e0*/  STG.E desc[UR8][R8.64], R5 ;  /* 0x0000000508007986 */ /* 0x0041e8000c101908 */
[----:B------:R-:W2:Y:S04]  /*13f0*/  LDG.E R11, desc[UR8][R2.64] ;  /* 0x00000008020b7981 */ /* 0x000ea8000c1e1900 */
[----:B0-----:R-:W4:Y:S01]  /*1400*/  LDL R5, [R4+0x8] ;  /* 0x0000080004057983 */ /* 0x001f220000100800 */
[----:B--2---:R-:W-:-:S05]  /*1410*/  IMAD R11, R11, R0, RZ ;  /* 0x000000000b0b7224 */ /* 0x004fca00078e02ff */
[----:B------:R-:W-:-:S04]  /*1420*/  IADD3 R13, P1, PT, R6, R11, RZ ;  /* 0x0000000b060d7210 */ /* 0x000fc80007f3e0ff */
[----:B------:R-:W-:Y:S02]  /*1430*/  LEA.HI.X.SX32 R14, R11, RZ, 0x1, P1 ;  /* 0x000000ff0b0e7211 */ /* 0x000fe400008f0eff */
[----:B-1----:R-:W-:-:S04]  /*1440*/  LEA R10, P1, R13, UR10, 0x2 ;  /* 0x0000000a0d0a7c11 */ /* 0x002fc8000f8210ff */
[----:B------:R-:W-:-:S05]  /*1450*/  LEA.HI.X R11, R13, UR11, R14, 0x2, P1 ;  /* 0x0000000b0d0b7c11 */ /* 0x000fca00088f140e */
[----:B---3--:R0:W-:Y:S04]  /*1460*/  STG.E desc[UR8][R10.64+0x4], R7 ;  /* 0x000004070a007986 */ /* 0x0081e8000c101908 */
[----:B------:R-:W2:Y:S02]  /*1470*/  LDG.E R13, desc[UR8][R2.64] ;  /* 0x00000008020d7981 */ /* 0x000ea4000c1e1900 */
[----:B--2---:R-:W-:-:S05]  /*1480*/  IMAD R13, R13, R0, RZ ;  /* 0x000000000d0d7224 */ /* 0x004fca00078e02ff */
[----:B------:R-:W-:-:S04]  /*1490*/  IADD3 R9, P1, PT, R6, R13, RZ ;  /* 0x0000000d06097210 */ /* 0x000fc80007f3e0ff */
[----:B------:R-:W-:Y:S02]  /*14a0*/  LEA.HI.X.SX32 R14, R13, RZ, 0x1, P1 ;  /* 0x000000ff0d0e7211 */ /* 0x000fe400008f0eff */
[C---:B------:R-:W-:Y:S01]  /*14b0*/  LEA R8, P1, R9.reuse, UR10, 0x2 ;  /* 0x0000000a09087c11 */ /* 0x040fe2000f8210ff */
[----:B------:R-:W2:Y:S03]  /*14c0*/  LDL R13, [R4+0xc] ;  /* 0x00000c00040d7983 */ /* 0x000ea60000100800 */
[----:B------:R-:W-:-:S05]  /*14d0*/  LEA.HI.X R9, R9, UR11, R14, 0x2, P1 ;  /* 0x0000000b09097c11 */ /* 0x000fca00088f140e */
[----:B----4-:R-:W-:Y:S04]  /*14e0*/  STG.E desc[UR8][R8.64+0x8], R5 ;  /* 0x0000080508007986 */ /* 0x010fe8000c101908 */
[----:B------:R-:W3:Y:S02]  /*14f0*/  LDG.E R15, desc[UR8][R2.64] ;  /* 0x00000008020f7981 */ /* 0x000ee4000c1e1900 */
[----:B---3--:R-:W-:-:S05]  /*1500*/  IMAD R15, R15, R0, RZ ;  /* 0x000000000f0f7224 */ /* 0x008fca00078e02ff */
[----:B0-----:R-:W-:-:S04]  /*1510*/  IADD3 R7, P1, PT, R6, R15, RZ ;  /* 0x0000000f06077210 */ /* 0x001fc80007f3e0ff */
[----:B------:R-:W-:Y:S02]  /*1520*/  LEA.HI.X.SX32 R14, R15, RZ, 0x1, P1 ;  /* 0x000000ff0f0e7211 */ /* 0x000fe400008f0eff */
[----:B------:R-:W-:-:S04]  /*1530*/  LEA R10, P1, R7, UR10, 0x2 ;  /* 0x0000000a070a7c11 */ /* 0x000fc8000f8210ff */
[----:B------:R-:W-:Y:S02]  /*1540*/  LEA.HI.X R11, R7, UR11, R14, 0x2, P1 ;  /* 0x0000000b070b7c11 */ /* 0x000fe400088f140e */
[----:B------:R-:W3:Y:S04]  /*1550*/  LDL R7, [R4+0x10] ;  /* 0x0000100004077983 */ /* 0x000ee80000100800 */
[----:B--2---:R0:W-:Y:S04]  /*1560*/  STG.E desc[UR8][R10.64+0xc], R13 ;  /* 0x00000c0d0a007986 */ /* 0x0041e8000c101908 */
[----:B------:R-:W2:Y:S04]  /*1570*/  LDG.E R15, desc[UR8][R2.64] ;  /* 0x00000008020f7981 */ /* 0x000ea8000c1e1900 */
[----:B0-----:R-:W4:Y:S01]  /*1580*/  LDL R13, [R4+0x18] ;  /* 0x00001800040d7983 */ /* 0x001f220000100800 */
[----:B--2---:R-:W-:-:S05]  /*1590*/  IMAD R15, R15, R0, RZ ;  /* 0x000000000f0f7224 */ /* 0x004fca00078e02ff */
[----:B------:R-:W-:-:S04]  /*15a0*/  IADD3 R5, P1, PT, R6, R15, RZ ;  /* 0x0000000f06057210 */ /* 0x000fc80007f3e0ff */
[----:B------:R-:W-:Y:S02]  /*15b0*/  LEA.HI.X.SX32 R14, R15, RZ, 0x1, P1 ;  /* 0x000000ff0f0e7211 */ /* 0x000fe400008f0eff */
[----:B------:R-:W-:-:S04]  /*15c0*/  LEA R8, P1, R5, UR10, 0x2 ;  /* 0x0000000a05087c11 */ /* 0x000fc8000f8210ff */
[----:B------:R-:W-:Y:S02]  /*15d0*/  LEA.HI.X R9, R5, UR11, R14, 0x2, P1 ;  /* 0x0000000b05097c11 */ /* 0x000fe400088f140e */
[----:B------:R-:W2:Y:S04]  /*15e0*/  LDL R5, [R4+0x14] ;  /* 0x0000140004057983 */ /* 0x000ea80000100800 */
[----:B---3--:R0:W-:Y:S04]  /*15f0*/  STG.E desc[UR8][R8.64+0x10], R7 ;  /* 0x0000100708007986 */ /* 0x0081e8000c101908 */
[----:B------:R-:W3:Y:S02]  /*1600*/  LDG.E R15, desc[UR8][R2.64] ;  /* 0x00000008020f7981 */ /* 0x000ee4000c1e1900 */
[----:B---3--:R-:W-:-:S05]  /*1610*/  IMAD R15, R15, R0, RZ ;  /* 0x000000000f0f7224 */ /* 0x008fca00078e02ff */
[----:B------:R-:W-:-:S04]  /*1620*/  IADD3 R11, P1, PT, R6, R15, RZ ;  /* 0x0000000f060b7210 */ /* 0x000fc80007f3e0ff */
[----:B------:R-:W-:Y:S02]  /*1630*/  LEA.HI.X.SX32 R14, R15, RZ, 0x1, P1 ;  /* 0x000000ff0f0e7211 */ /* 0x000fe400008f0eff */
[----:B------:R-:W-:-:S04]  /*1640*/  LEA R10, P1, R11, UR10, 0x2 ;  /* 0x0000000a0b0a7c11 */ /* 0x000fc8000f8210ff */
[----:B------:R-:W-:-:S05]  /*1650*/  LEA.HI.X R11, R11, UR11, R14, 0x2, P1 ;  /* 0x0000000b0b0b7c11 */ /* 0x000fca00088f140e */
[----:B--2---:R1:W-:Y:S04]  /*1660*/  STG.E desc[UR8][R10.64+0x14], R5 ;  /* 0x000014050a007986 */ /* 0x0043e8000c101908 */
[----:B------:R-:W2:Y:S02]  /*1670*/  LDG.E R15, desc[UR8][R2.64] ;  /* 0x00000008020f7981 */ /* 0x000ea4000c1e1900 */
[----:B--2---:R-:W-:-:S05]  /*1680*/  IMAD R15, R15, R0, RZ ;  /* 0x000000000f0f7224 */ /* 0x004fca00078e02ff */
[----:B0-----:R-:W-:-:S04]  /*1690*/  IADD3 R7, P1, PT, R6, R15, RZ ;  /* 0x0000000f06077210 */ /* 0x001fc80007f3e0ff */
[----:B------:R-:W-:Y:S02]  /*16a0*/  LEA.HI.X.SX32 R14, R15, RZ, 0x1, P1 ;  /* 0x000000ff0f0e7211 */ /* 0x000fe400008f0eff */
[----:B------:R-:W-:-:S04]  /*16b0*/  LEA R8, P1, R7, UR10, 0x2 ;  /* 0x0000000a07087c11 */ /* 0x000fc8000f8210ff */
[----:B------:R-:W-:Y:S02]  /*16c0*/  LEA.HI.X R9, R7, UR11, R14, 0x2, P1 ;  /* 0x0000000b07097c11 */ /* 0x000fe400088f140e */
[----:B------:R-:W2:Y:S04]  /*16d0*/  LDL R7, [R4+0x1c] ;  /* 0x00001c0004077983 */ /* 0x000ea80000100800 */
[----:B----4-:R0:W-:Y:S04]  /*16e0*/  STG.E desc[UR8][R8.64+0x18], R13 ;  /* 0x0000180d08007986 */ /* 0x0101e8000c101908 */
[----:B------:R-:W3:Y:S02]  /*16f0*/  LDG.E R15, desc[UR8][R2.64] ;  /* 0x00000008020f7981 */ /* 0x000ee4000c1e1900 */
[----:B---3--:R-:W-:-:S05]  /*1700*/  IMAD R15, R15, R0, RZ ;  /* 0x000000000f0f7224 */ /* 0x008fca00078e02ff */
[----:B-1----:R-:W-:-:S04]  /*1710*/  IADD3 R5, P1, PT, R6, R15, RZ ;  /* 0x0000000f06057210 */ /* 0x002fc80007f3e0ff */
[----:B------:R-:W-:Y:S02]  /*1720*/  LEA.HI.X.SX32 R14, R15, RZ, 0x1, P1 ;  /* 0x000000ff0f0e7211 */ /* 0x000fe400008f0eff */
[----:B------:R-:W-:-:S04]  /*1730*/  LEA R10, P1, R5, UR10, 0x2 ;  /* 0x0000000a050a7c11 */ /* 0x000fc8000f8210ff */
[----:B------:R-:W-:-:S05]  /*1740*/  LEA.HI.X R11, R5, UR11, R14, 0x2, P1 ;  /* 0x0000000b050b7c11 */ /* 0x000fca00088f140e */
[----:B--2---:R0:W-:Y:S01]  /*1750*/  STG.E desc[UR8][R10.64+0x1c], R7 ;  /* 0x00001c070a007986 */ /* 0x0041e2000c101908 */
[----:B------:R-:W-:-:S07]  /*1760*/  VIADD R6, R6, 0x8 ;  /* 0x0000000806067836 */ /* 0x000fce0000000000 */
.L_x_21:
[----:B------:R-:W-:Y:S05]  /*1770*/  BSYNC.RECONVERGENT B1 ;  /* 0x0000000000017941 */ /* 0x000fea0003800200 */
.L_x_20:
[----:B------:R-:W-:Y:S05]  /*1780*/  @!P0 BRA `(.L_x_16) ;  /* 0x0000000000dc8947 */ /* 0x000fea0003800000 */
[----:B------:R-:W-:Y:S01]  /*1790*/  ISETP.GE.U32.AND P1, PT, R12, 0x4, PT ;  /* 0x000000040c00780c */ /* 0x000fe20003f26070 */
[----:B------:R-:W-:Y:S01]  /*17a0*/  BSSY.RECONVERGENT B1, `(.L_x_22) ;  /* 0x0000026000017945 */ /* 0x000fe20003800200 */
[----:B------:R-:W-:-:S04]  /*17b0*/  LOP3.LUT R4, R0, 0x3, RZ, 0xc0, !PT ;  /* 0x0000000300047812 */ /* 0x000fc800078ec0ff */
[----:B------:R-:W-:-:S07]  /*17c0*/  ISETP.NE.AND P0, PT, R4, RZ, PT ;  /* 0x000000ff0400720c */ /* 0x000fce0003f05270 */
[----:B------:R-:W-:Y:S06]  /*17d0*/  @!P1 BRA `(.L_x_23) ;  /* 0x0000000000889947 */ /* 0x000fec0003800000 */
[----:B------:R-:W1:Y:S01]  /*17e0*/  LDC.64 R2, c[0x0][0x398] ;  /* 0x0000e600ff027b82 */ /* 0x000e620000000a00 */
[----:B0-----:R-:W-:Y:S01]  /*17f0*/  IMAD R13, R6, 0x4, R1 ;  /* 0x00000004060d7824 */ /* 0x001fe200078e0201 */
[----:B------:R-:W0:Y:S04]  /*1800*/  LDCU.64 UR10, c[0x0][0x390] ;  /* 0x00007200ff0a77ac */ /* 0x000e280008000a00 */
[----:B------:R-:W2:Y:S02]  /*1810*/  LDL R15, [R13] ;  /* 0x000000000d0f7983 */ /* 0x000ea40000100800 */
[----:B------:R-:W3:Y:S02]  /*1820*/  LDC.64 R8, c[0x0][0x390] ;  /* 0x0000e400ff087b82 */ /* 0x000ee40000000a00 */
[----:B------:R-:W4:Y:S04]  /*1830*/  LDL R17, [R13+0x4] ;  /* 0x000004000d117983 */ /* 0x000f280000100800 */
[----:B------:R-:W5:Y:S04]  /*1840*/  LDL R19, [R13+0xc] ;  /* 0x00000c000d137983 */ /* 0x000f680000100800 */
[----:B-1----:R-:W3:Y:S02]  /*1850*/  LDG.E R5, desc[UR8][R2.64] ;  /* 0x0000000802057981 */ /* 0x002ee4000c1e1900 */
[----:B---3--:R-:W-:-:S04]  /*1860*/  IMAD R5, R5, R0, R6 ;  /* 0x0000000005057224 */ /* 0x008fc800078e0206 */
[----:B------:R-:W-:-:S05]  /*1870*/  IMAD.WIDE R8, R5, 0x4, R8 ;  /* 0x0000000405087825 */ /* 0x000fca00078e0208 */
[----:B--2---:R1:W-:Y:S04]  /*1880*/  STG.E desc[UR8][R8.64], R15 ;  /* 0x0000000f08007986 */ /* 0x0043e8000c101908 */
[----:B------:R-:W2:Y:S04]  /*1890*/  LDG.E R5, desc[UR8][R2.64] ;  /* 0x0000000802057981 */ /* 0x000ea8000c1e1900 */
[----:B-1----:R-:W3:Y:S01]  /*18a0*/  LDL R15, [R13+0x8] ;  /* 0x000008000d0f7983 */ /* 0x002ee20000100800 */
[----:B--2---:R-:W-:-:S05]  /*18b0*/  IMAD R5, R5, R0, RZ ;  /* 0x0000000005057224 */ /* 0x004fca00078e02ff */
[----:B------:R-:W-:-:S04]  /*18c0*/  IADD3 R7, P1, PT, R6, R5, RZ ;  /* 0x0000000506077210 */ /* 0x000fc80007f3e0ff */
[----:B------:R-:W-:Y:S02]  /*18d0*/  LEA.HI.X.SX32 R12, R5, RZ, 0x1, P1 ;  /* 0x000000ff050c7211 */ /* 0x000fe400008f0eff */
[----:B0-----:R-:W-:-:S04]  /*18e0*/  LEA R10, P1, R7, UR10, 0x2 ;  /* 0x0000000a070a7c11 */ /* 0x001fc8000f8210ff */
[----:B------:R-:W-:-:S05]  /*18f0*/  LEA.HI.X R11, R7, UR11, R12, 0x2, P1 ;  /* 0x0000000b070b7c11 */ /* 0x000fca00088f140c */
[----:B----4-:R0:W-:Y:S04]  /*1900*/  STG.E desc[UR8][R10.64+0x4], R17 ;  /* 0x000004110a007986 */ /* 0x0101e8000c101908 */
[----:B------:R-:W2:Y:S02]  /*1910*/  LDG.E R5, desc[UR8][R2.64] ;  /* 0x0000000802057981 */ /* 0x000ea4000c1e1900 */
[----:B--2---:R-:W-:-:S05]  /*1920*/  IMAD R5, R5, R0, RZ ;  /* 0x0000000005057224 */ /* 0x004fca00078e02ff */
[----:B------:R-:W-:-:S04]  /*1930*/  IADD3 R7, P1, PT, R6, R5, RZ ;  /* 0x0000000506077210 */ /* 0x000fc80007f3e0ff */
[----:B------:R-:W-:Y:S02]  /*1940*/  LEA.HI.X.SX32 R12, R5, RZ, 0x1, P1 ;  /* 0x000000ff050c7211 */ /* 0x000fe400008f0eff */
[----:B------:R-:W-:-:S04]  /*1950*/  LEA R8, P1, R7, UR10, 0x2 ;  /* 0x0000000a07087c11 */ /* 0x000fc8000f8210ff */
[----:B------:R-:W-:-:S05]  /*1960*/  LEA.HI.X R9, R7, UR11, R12, 0x2, P1 ;  /* 0x0000000b07097c11 */ /* 0x000fca00088f140c */
[----:B---3--:R1:W-:Y:S04]  /*1970*/  STG.E desc[UR8][R8.64+0x8], R15 ;  /* 0x0000080f08007986 */ /* 0x0083e8000c101908 */
[----:B------:R-:W2:Y:S02]  /*1980*/  LDG.E R5, desc[UR8][R2.64] ;  /* 0x0000000802057981 */ /* 0x000ea4000c1e1900 */
[----:B--2---:R-:W-:-:S05]  /*1990*/  IMAD R5, R5, R0, RZ ;  /* 0x0000000005057224 */ /* 0x004fca00078e02ff */
[----:B------:R-:W-:-:S04]  /*19a0*/  IADD3 R7, P1, PT, R6, R5, RZ ;  /* 0x0000000506077210 */ /* 0x000fc80007f3e0ff */
[----:B------:R-:W-:Y:S02]  /*19b0*/  LEA.HI.X.SX32 R12, R5, RZ, 0x1, P1 ;  /* 0x000000ff050c7211 */ /* 0x000fe400008f0eff */
[----:B0-----:R-:W-:-:S04]  /*19c0*/  LEA R10, P1, R7, UR10, 0x2 ;  /* 0x0000000a070a7c11 */ /* 0x001fc8000f8210ff */
[----:B------:R-:W-:-:S05]  /*19d0*/  LEA.HI.X R11, R7, UR11, R12, 0x2, P1 ;  /* 0x0000000b070b7c11 */ /* 0x000fca00088f140c */
[----:B-----5:R1:W-:Y:S01]  /*19e0*/  STG.E desc[UR8][R10.64+0xc], R19 ;  /* 0x00000c130a007986 */ /* 0x0203e2000c101908 */
[----:B------:R-:W-:-:S07]  /*19f0*/  VIADD R6, R6, 0x4 ;  /* 0x0000000406067836 */ /* 0x000fce0000000000 */
.L_x_23:
[----:B------:R-:W-:Y:S05]  /*1a00*/  BSYNC.RECONVERGENT B1 ;  /* 0x0000000000017941 */ /* 0x000fea0003800200 */
.L_x_22:
[----:B------:R-:W-:Y:S05]  /*1a10*/  @!P0 BRA `(.L_x_16) ;  /* 0x0000000000388947 */ /* 0x000fea0003800000 */
[----:B01----:R-:W0:Y:S01]  /*1a20*/  LDC.64 R8, c[0x0][0x398] ;  /* 0x0000e600ff087b82 */ /* 0x003e220000000a00 */
[----:B------:R-:W-:Y:S02]  /*1a30*/  IMAD R7, R6, 0x4, R1 ;  /* 0x0000000406077824 */ /* 0x000fe400078e0201 */
[----:B------:R-:W-:-:S05]  /*1a40*/  IMAD.MOV R4, RZ, RZ, -R4 ;  /* 0x000000ffff047224 */ /* 0x000fca00078e0a04 */
[----:B------:R-:W1:Y:S02]  /*1a50*/  LDC.64 R10, c[0x0][0x390] ;  /* 0x0000e400ff0a7b82 */ /* 0x000e640000000a00 */
.L_x_24:
[----:B0-2---:R-:W2:Y:S04]  /*1a60*/  LDG.E R3, desc[UR8][R8.64] ;  /* 0x0000000808037981 */ /* 0x005ea8000c1e1900 */
[----:B------:R0:W3:Y:S01]  /*1a70*/  LDL R5, [R7] ;  /* 0x0000000007057983 */ /* 0x0000e20000100800 */
[----:B------:R-:W-:-:S05]  /*1a80*/  VIADD R4, R4, 0x1 ;  /* 0x0000000104047836 */ /* 0x000fca0000000000 */
[----:B------:R-:W-:Y:S01]  /*1a90*/  ISETP.NE.AND P0, PT, R4, RZ, PT ;  /* 0x000000ff0400720c */ /* 0x000fe20003f05270 */
[----:B0-----:R-:W-:Y:S02]  /*1aa0*/  VIADD R7, R7, 0x4 ;  /* 0x0000000407077836 */ /* 0x001fe40000000000 */
[----:B--2---:R-:W-:Y:S02]  /*1ab0*/  IMAD R3, R3, R0, R6 ;  /* 0x0000000003037224 */ /* 0x004fe400078e0206 */
[----:B------:R-:W-:Y:S02]  /*1ac0*/  VIADD R6, R6, 0x1 ;  /* 0x0000000106067836 */ /* 0x000fe40000000000 */
[----:B-1----:R-:W-:-:S05]  /*1ad0*/  IMAD.WIDE R2, R3, 0x4, R10 ;  /* 0x0000000403027825 */ /* 0x002fca00078e020a */
[----:B---3--:R2:W-:Y:S01]  /*1ae0*/  STG.E desc[UR8][R2.64], R5 ;  /* 0x0000000502007986 */ /* 0x0085e2000c101908 */
[----:B------:R-:W-:Y:S05]  /*1af0*/  @P0 BRA `(.L_x_24) ;  /* 0xfffffffc00d80947 */ /* 0x000fea000383ffff */
.L_x_16:
[----:B------:R-:W-:Y:S05]  /*1b00*/  BSYNC.RECONVERGENT B0 ;  /* 0x0000000000007941 */ /* 0x000fea0003800200 */
.L_x_15:
[----:B--2---:R-:W0:Y:S08]  /*1b10*/  LDC.64 R4, c[0x0][0x398] ;  /* 0x0000e600ff047b82 */ /* 0x004e300000000a00 */
[----:B------:R-:W2:Y:S01]  /*1b20*/  LDC.64 R2, c[0x0][0x388] ;  /* 0x0000e200ff027b82 */ /* 0x000ea20000000a00 */
[----:B0-----:R-:W2:Y:S01]  /*1b30*/  LDG.E R7, desc[UR8][R4.64] ;  /* 0x0000000804077981 */ /* 0x001ea2000c1e1900 */
[----:B------:R-:W-:-:S02]  /*1b40*/  IMAD.MOV.U32 R13, RZ, RZ, 0x1 ;  /* 0x00000001ff0d7424 */ /* 0x000fc400078e00ff */
[----:B--2---:R-:W-:-:S05]  /*1b50*/  IMAD.WIDE R2, R7, 0x4, R2 ;  /* 0x0000000407027825 */ /* 0x004fca00078e0202 */
[----:B------:R-:W-:Y:S04]  /*1b60*/  STG.E desc[UR8][R2.64], R13 ;  /* 0x0000000d02007986 */ /* 0x000fe8000c101908 */
[----:B------:R-:W2:Y:S01]  /*1b70*/  LDG.E R0, desc[UR8][R4.64] ;  /* 0x0000000804007981 */ /* 0x000ea2000c1e1900 */
[----:B------:R-:W-:Y:S02]  /*1b80*/  IMAD.U32 R6, RZ, RZ, UR4 ;  /* 0x00000004ff067e24 */ /* 0x000fe4000f8e00ff */
[----:B------:R-:W-:Y:S02]  /*1b90*/  IMAD.U32 R7, RZ, RZ, UR5 ;  /* 0x00000005ff077e24 */ /* 0x000fe4000f8e00ff */
[----:B-1----:R-:W-:Y:S02]  /*1ba0*/  IMAD.MOV.U32 R10, RZ, RZ, 0x1 ;  /* 0x00000001ff0a7424 */ /* 0x002fe400078e00ff */
[----:B------:R-:W-:-:S02]  /*1bb0*/  IMAD.MOV.U32 R11, RZ, RZ, RZ ;  /* 0x000000ffff0b7224 */ /* 0x000fc400078e00ff */
[----:B--2---:R-:W-:-:S05]  /*1bc0*/  VIADD R9, R0, 0x1 ;  /* 0x0000000100097836 */ /* 0x004fca0000000000 */
[----:B------:R-:W-:Y:S04]  /*1bd0*/  STG.E desc[UR8][R4.64], R9 ;  /* 0x0000000904007986 */ /* 0x000fe8000c101908 */
[----:B------:R-:W-:Y:S01]  /*1be0*/  ATOMG.E.CAS.STRONG.GPU PT, RZ, [R6], R10, R11 ;  /* 0x0000000a06ff73a9 */ /* 0x000fe200001ee10b */
[----:B------:R-:W-:Y:S05]  /*1bf0*/  EXIT ;  /* 0x000000000000794d */ /* 0x000fea0003800000 */
.L_x_25:
[----:B------:R-:W-:-:S00]  /*1c00*/  BRA `(.L_x_25) ;  /* 0xfffffffc00fc7947 */ /* 0x000fc0000383ffff */
[----:B------:R-:W-:-:S00]  /*1c10*/  NOP ;  /* 0x0000000000007918 */ /* 0x000fc00000000000 */
        /* <DEDUP_REMOVED lines=14> */
.L_x_29:


//--------------------- .text._Z7kernel1PiS_i     --------------------------
	.section	.text._Z7kernel1PiS_i,"ax",@progbits
	.align	128
        .global         _Z7kernel1PiS_i
        .type           _Z7kernel1PiS_i,@function
        .size           _Z7kernel1PiS_i,(.L_x_30 - _Z7kernel1PiS_i)
        .other          _Z7kernel1PiS_i,@"STO_CUDA_ENTRY STV_DEFAULT"
_Z7kernel1PiS_i:
.text._Z7kernel1PiS_i:
[----:B------:R-:W-:Y:S01]  /*0000*/  LDC R1, c[0x0][0x37c] ;  /* 0x0000df00ff017b82 */ /* 0x000fe20000000800 */
[----:B------:R-:W0:Y:S07]  /*0010*/  S2R R7, SR_TID.X ;  /* 0x0000000000077919 */ /* 0x000e2e0000002100 */
[----:B------:R-:W0:Y:S01]  /*0020*/  S2UR UR4, SR_CTAID.X ;  /* 0x00000000000479c3 */ /* 0x000e220000002500 */
[----:B------:R-:W1:Y:S07]  /*0030*/  LDCU UR5, c[0x0][0x390] ;  /* 0x00007200ff0577ac */ /* 0x000e6e0008000800 */
[----:B------:R-:W0:Y:S02]  /*0040*/  LDC R0, c[0x0][0x360] ;  /* 0x0000d800ff007b82 */ /* 0x000e240000000800 */
[----:B0-----:R-:W-:-:S05]  /*0050*/  IMAD R5, R0, UR4, R7 ;  /* 0x0000000400057c24 */ /* 0x001fca000f8e0207 */
[----:B-1----:R-:W-:-:S13]  /*0060*/  ISETP.GE.AND P0, PT, R5, UR5, PT ;  /* 0x0000000505007c0c */ /* 0x002fda000bf06270 */
[----:B------:R-:W-:Y:S05]  /*0070*/  @P0 EXIT ;  /* 0x000000000000094d */ /* 0x000fea0003800000 */
[----:B------:R-:W0:Y:S01]  /*0080*/  S2UR UR5, SR_CgaCtaId ;  /* 0x00000000000579c3 */ /* 0x000e220000008800 */
[----:B------:R-:W-:Y:S01]  /*0090*/  ISETP.GT.U32.AND P0, PT, R7, 0x13, PT ;  /* 0x000000130700780c */ /* 0x000fe20003f04070 */
[----:B------:R-:W-:Y:S01]  /*00a0*/  UMOV UR4, 0x400 ;  /* 0x0000040000047882 */ /* 0x000fe20000000000 */
[----:B------:R-:W1:Y:S05]  /*00b0*/  LDCU.64 UR6, c[0x0][0x358] ;  /* 0x00006b00ff0677ac */ /* 0x000e6a0008000a00 */
[----:B------:R-:W2:Y:S01]  /*00c0*/  LDC.64 R2, c[0x0][0x380] ;  /* 0x0000e000ff027b82 */ /* 0x000ea20000000a00 */
[----:B0-----:R-:W-:-:S06]  /*00d0*/  ULEA UR4, UR5, UR4, 0x18 ;  /* 0x0000000405047291 */ /* 0x001fcc000f8ec0ff */
[----:B------:R-:W-:Y:S01]  /*00e0*/  LEA R0, R7, UR4, 0x2 ;  /* 0x0000000407007c11 */ /* 0x000fe2000f8e10ff */
[----:B--2---:R-:W-:-:S04]  /*00f0*/  IMAD.WIDE R2, R5, 0x4, R2 ;  /* 0x0000000405027825 */ /* 0x004fc800078e0202 */
[----:B------:R0:W-:Y:S01]  /*0100*/  @!P0 STS [R0], RZ ;  /* 0x000000ff00008388 */ /* 0x0001e20000000800 */
[----:B------:R-:W-:Y:S06]  /*0110*/  BAR.SYNC.DEFER_BLOCKING 0x0 ;  /* 0x0000000000007b1d */ /* 0x000fec0000010000 */
[----:B-1----:R-:W2:Y:S01]  /*0120*/  LDG.E R2, desc[UR6][R2.64] ;  /* 0x0000000602027981 */ /* 0x002ea2000c1e1900 */
[----:B------:R-:W-:Y:S01]  /*0130*/  BSSY.RECONVERGENT B0, `(.L_x_26) ;  /* 0x0000009000007945 */ /* 0x000fe20003800200 */
[----:B--2---:R-:W-:-:S05]  /*0140*/  LEA R4, R2, UR4, 0x2 ;  /* 0x0000000402047c11 */ /* 0x004fca000f8e10ff */
[----:B------:R0:W-:Y:S01]  /*0150*/  ATOMS.POPC.INC.32 RZ, [R4+URZ+-0x4] ;  /* 0xfffffc0004ff7f8c */ /* 0x0001e2000d8000ff */
[----:B------:R-:W-:Y:S06]  /*0160*/  BAR.SYNC.DEFER_BLOCKING 0x0 ;  /* 0x0000000000007b1d */ /* 0x000fec0000010000 */
[----:B------:R-:W-:Y:S05]  /*0170*/  @P0 BRA `(.L_x_27) ;  /* 0x0000000000100947 */ /* 0x000fea0003800000 */
[----:B------:R-:W1:Y:S01]  /*0180*/  LDS R5, [R0] ;  /* 0x0000000000057984 */ /* 0x000e620000000800 */
[----:B------:R-:W2:Y:S02]  /*0190*/  LDC.64 R2, c[0x0][0x388] ;  /* 0x0000e200ff027b82 */ /* 0x000ea40000000a00 */
[----:B--2---:R-:W-:-:S05]  /*01a0*/  IMAD.WIDE.U32 R2, R7, 0x4, R2 ;  /* 0x0000000407027825 */ /* 0x004fca00078e0002 */
[----:B-1----:R1:W-:Y:S02]  /*01b0*/  REDG.E.ADD.STRONG.GPU desc[UR6][R2.64], R5 ;  /* 0x000000050200798e */ /* 0x0023e4000c12e106 */
.L_x_27:
[----:B------:R-:W-:Y:S05]  /*01c0*/  BSYNC.RECONVERGENT B0 ;  /* 0x0000000000007941 */ /* 0x000fea0003800200 */
.L_x_26:
[----:B------:R-:W-:Y:S06]  /*01d0*/  BAR.SYNC.DEFER_BLOCKING 0x0 ;  /* 0x0000000000007b1d */ /* 0x000fec0000010000 */
[----:B------:R-:W-:Y:S05]  /*01e0*/  EXIT ;  /* 0x000000000000794d */ /* 0x000fea0003800000 */
.L_x_28:
        /* <DEDUP_REMOVED lines=9> */
.L_x_30:


//--------------------- .nv.shared.reserved.0     --------------------------
	.section	.nv.shared.reserved.0,"aw",@nobits
	.weak		__nv_reservedSMEM_offset_0_alias
	.size		__nv_reservedSMEM_offset_0_alias, 0, 64
	.other		__nv_reservedSMEM_offset_0_alias,@"STO_CUDA_RESERVED_SHARED STV_DEFAULT"
__nv_reservedSMEM_offset_0_alias:
	.zero		0
	.zero		64


//--------------------- .nv.shared._Z7kernel1PiS_i --------------------------
	.section	.nv.shared._Z7kernel1PiS_i,"aw",@nobits
	.sectionflags	@""
	.align	4
.nv.shared._Z7kernel1PiS_i:
	.zero		1104


//--------------------- .nv.constant0._Z11kernelfinalPiS_S_S_iiS_ --------------------------
	.section	.nv.constant0._Z11kernelfinalPiS_S_S_iiS_,"a",@progbits
	.sectionflags	@""
	.align	4
.nv.constant0._Z11kernelfinalPiS_S_S_iiS_:
	.zero		944


//--------------------- .nv.constant0._Z7kernel1PiS_i --------------------------
	.section	.nv.constant0._Z7kernel1PiS_i,"a",@progbits
	.sectionflags	@""
	.align	4
.nv.constant0._Z7kernel1PiS_i:
	.zero		916


//--------------------- SYMBOLS --------------------------

	.type		.nv.reservedSmem.offset0,@object
	.size		.nv.reservedSmem.offset0,0x4
	.type		.nv.reservedSmem.cap,@object
	.size		.nv.reservedSmem.cap,0x4
